// auto-generated by cutlass_sweep.gemm — config: {"arch": "sm_90", "cluster_m": 2, "cluster_n": 1, "dtype": "bf16", "stages": 3, "tile_k": 128, "tile_m": 64, "tile_n": 256}
#include "cutlass/cutlass.h"
#include "cutlass/gemm/collective/collective_builder.hpp"
#include "cutlass/gemm/device/gemm_universal_adapter.h"
#include "cutlass/gemm/kernel/gemm_universal.hpp"
#include "cutlass/epilogue/collective/collective_builder.hpp"

using ElemA = cutlass::bfloat16_t;
using ElemB = cutlass::bfloat16_t;
using ElemCD = cutlass::bfloat16_t;
using Acc  = float;
using TileShape    = cute::Shape<cute::_64, cute::_256, cute::_128>;
using ClusterShape = cute::Shape<cute::_2, cute::_1, cute::_1>;

using CollectiveEpilogue = typename cutlass::epilogue::collective::CollectiveBuilder<
    cutlass::arch::Sm90, cutlass::arch::OpClassTensorOp,
    TileShape, ClusterShape,
    cutlass::epilogue::collective::EpilogueTileAuto,
    Acc, Acc,
    ElemCD, cutlass::layout::RowMajor, 128 / cutlass::sizeof_bits<ElemCD>::value,
    ElemCD, cutlass::layout::RowMajor, 128 / cutlass::sizeof_bits<ElemCD>::value,
    cutlass::epilogue::collective::EpilogueScheduleAuto
  >::CollectiveOp;

using CollectiveMainloop = typename cutlass::gemm::collective::CollectiveBuilder<
    cutlass::arch::Sm90, cutlass::arch::OpClassTensorOp,
    ElemA, cutlass::layout::RowMajor, 128 / cutlass::sizeof_bits<ElemA>::value,
    ElemB, cutlass::layout::ColumnMajor, 128 / cutlass::sizeof_bits<ElemB>::value,
    Acc,
    TileShape, ClusterShape,
    cutlass::gemm::collective::StageCount<3>,
    cutlass::gemm::collective::KernelScheduleAuto
  >::CollectiveOp;

using GemmKernel = cutlass::gemm::kernel::GemmUniversal<
    cute::Shape<int,int,int,int>,
    CollectiveMainloop,
    CollectiveEpilogue
>;
using Gemm = cutlass::gemm::device::GemmUniversalAdapter<GemmKernel>;

// Force the device kernel symbol into the cubin without needing a host main.
auto* _anchor = &cutlass::device_kernel<GemmKernel>;


// ===== COMPILED SASS (sm_90a) =====

	.target	sm_90a

	.elftype	@"ET_EXEC"


//--------------------- .note.nv.tkinfo           --------------------------
	.section	.note.nv.tkinfo,"",@"SHT_NOTE"
	.sectionflags	@"SHF_NOTE_NV_TKINFO"
	.tkinfo
        /*0018*/ 	.word	0x00000002
        /*0030*/ 	.string	""
        /*0030*/ 	.string	"ptxas"
        /*0030*/ 	.string	"Cuda compilation tools, release 13.0, V13.0.88"
        /*0030*/ 	.string	"Build cuda_13.0.r13.0/compiler.36424714_0"
        /*0030*/ 	.string	"-arch sm_90a -m 64 "



//--------------------- .note.nv.cuinfo           --------------------------
	.section	.note.nv.cuinfo,"",@"SHT_NOTE"
	.sectionflags	@"SHF_NOTE_NV_CUINFO"
        /*0018*/ 	.short	0x0002
        /*001a*/ 	.short	0x005a
        /*001c*/ 	.short	0x0082
	.zero		2


//--------------------- .nv.info                  --------------------------
	.section	.nv.info,"",@"SHT_CUDA_INFO"
	.align	4


	//----- nvinfo : EIATTR_REGCOUNT
	.align		4
        /*0000*/ 	.byte	0x04, 0x2f
        /*0002*/ 	.short	(.L_15 - .L_14)
	.align		4
.L_14:
        /*0004*/ 	.word	index@(_ZN7cutlass13device_kernelINS_4gemm6kernel13GemmUniversalIN4cute5tupleIJiiiiEEENS1_10collective13CollectiveMmaINS1_34MainloopSm90TmaGmmaWarpSpecializedILi3ENS5_IJNS4_1CILi2EEENSA_ILi1EEESC_EEENS1_32KernelTmaWarpSpecializedPingpongEEENS5_IJNSA_ILi64EEENSA_ILi256EEENSA_ILi128EEEEEENS_10bfloat16_tENS5_IJlSC_lEEESK_SL_NS4_8TiledMMAINS4_8MMA_AtomIJNS4_4SM904GMMA28MMA_64x256x16_F32BF16BF16_SSILNSP_5MajorE0ELSR_0ELNSP_7ScaleInE1ELSS_1EEEEEENS4_6LayoutINS5_IJSC_SC_SC_EEENS5_IJNSA_ILi0EEESX_SX_EEEEENS5_IJNS4_10UnderscoreES10_S10_EEEEENS4_13SM90_TMA_LOADENS4_14ComposedLayoutINS4_7SwizzleILi3ELi4ELi3EEENS4_18smem_ptr_flag_bitsILi16EEENSV_INS5_IJNSA_ILi8EEESG_EEENS5_IJSG_SC_EEEEEEEvNS4_8identityENS4_23SM90_TMA_LOAD_MULTICASTES1D_vS1E_EENS_8epilogue10collective6detail29Sm90TmaWarpSpecializedAdapterINS1I_15DefaultEpilogueISK_SL_SL_NS1H_6thread17LinearCombinationISK_Li1EffLNS1M_9ScaleType4KindE0ELNS_15FloatRoundStyleE2ESK_EENS1_15EpilogueDefaultEEEEEvvEEEEvNT_6ParamsE)
        /*0008*/ 	.word	0x000000a8


	//----- nvinfo : EIATTR_FRAME_SIZE
	.align		4
.L_15:
        /*000c*/ 	.byte	0x04, 0x11
        /*000e*/ 	.short	(.L_17 - .L_16)
	.align		4
.L_16:
        /*0010*/ 	.word	index@(_ZN7cutlass13device_kernelINS_4gemm6kernel13GemmUniversalIN4cute5tupleIJiiiiEEENS1_10collective13CollectiveMmaINS1_34MainloopSm90TmaGmmaWarpSpecializedILi3ENS5_IJNS4_1CILi2EEENSA_ILi1EEESC_EEENS1_32KernelTmaWarpSpecializedPingpongEEENS5_IJNSA_ILi64EEENSA_ILi256EEENSA_ILi128EEEEEENS_10bfloat16_tENS5_IJlSC_lEEESK_SL_NS4_8TiledMMAINS4_8MMA_AtomIJNS4_4SM904GMMA28MMA_64x256x16_F32BF16BF16_SSILNSP_5MajorE0ELSR_0ELNSP_7ScaleInE1ELSS_1EEEEEENS4_6LayoutINS5_IJSC_SC_SC_EEENS5_IJNSA_ILi0EEESX_SX_EEEEENS5_IJNS4_10UnderscoreES10_S10_EEEEENS4_13SM90_TMA_LOADENS4_14ComposedLayoutINS4_7SwizzleILi3ELi4ELi3EEENS4_18smem_ptr_flag_bitsILi16EEENSV_INS5_IJNSA_ILi8EEESG_EEENS5_IJSG_SC_EEEEEEEvNS4_8identityENS4_23SM90_TMA_LOAD_MULTICASTES1D_vS1E_EENS_8epilogue10collective6detail29Sm90TmaWarpSpecializedAdapterINS1I_15DefaultEpilogueISK_SL_SL_NS1H_6thread17LinearCombinationISK_Li1EffLNS1M_9ScaleType4KindE0ELNS_15FloatRoundStyleE2ESK_EENS1_15EpilogueDefaultEEEEEvvEEEEvNT_6ParamsE)
        /*0014*/ 	.word	0x00000008


	//----- nvinfo : EIATTR_MIN_STACK_SIZE
	.align		4
.L_17:
        /*0018*/ 	.byte	0x04, 0x12
        /*001a*/ 	.short	(.L_19 - .L_18)
	.align		4
.L_18:
        /*001c*/ 	.word	index@(_ZN7cutlass13device_kernelINS_4gemm6kernel13GemmUniversalIN4cute5tupleIJiiiiEEENS1_10collective13CollectiveMmaINS1_34MainloopSm90TmaGmmaWarpSpecializedILi3ENS5_IJNS4_1CILi2EEENSA_ILi1EEESC_EEENS1_32KernelTmaWarpSpecializedPingpongEEENS5_IJNSA_ILi64EEENSA_ILi256EEENSA_ILi128EEEEEENS_10bfloat16_tENS5_IJlSC_lEEESK_SL_NS4_8TiledMMAINS4_8MMA_AtomIJNS4_4SM904GMMA28MMA_64x256x16_F32BF16BF16_SSILNSP_5MajorE0ELSR_0ELNSP_7ScaleInE1ELSS_1EEEEEENS4_6LayoutINS5_IJSC_SC_SC_EEENS5_IJNSA_ILi0EEESX_SX_EEEEENS5_IJNS4_10UnderscoreES10_S10_EEEEENS4_13SM90_TMA_LOADENS4_14ComposedLayoutINS4_7SwizzleILi3ELi4ELi3EEENS4_18smem_ptr_flag_bitsILi16EEENSV_INS5_IJNSA_ILi8EEESG_EEENS5_IJSG_SC_EEEEEEEvNS4_8identityENS4_23SM90_TMA_LOAD_MULTICASTES1D_vS1E_EENS_8epilogue10collective6detail29Sm90TmaWarpSpecializedAdapterINS1I_15DefaultEpilogueISK_SL_SL_NS1H_6thread17LinearCombinationISK_Li1EffLNS1M_9ScaleType4KindE0ELNS_15FloatRoundStyleE2ESK_EENS1_15EpilogueDefaultEEEEEvvEEEEvNT_6ParamsE)
        /*0020*/ 	.word	0x00000008
.L_19:


//--------------------- .nv.compat                --------------------------
	.section	.nv.compat,"",@"SHT_CUDA_COMPAT_INFO"
	.align	4
        /*0000*/ 	.byte	0x02, 0x09, 0x01, 0x00, 0x02, 0x02, 0x04, 0x00, 0x02, 0x05, 0x05, 0x00, 0x03, 0x07, 0x01, 0x01
        /*0010*/ 	.byte	0x02, 0x03, 0x01, 0x00, 0x02, 0x06, 0x01, 0x00, 0x04, 0x0b, 0x08, 0x00, 0x00, 0x00, 0x00, 0x00
        /*0020*/ 	.byte	0x00, 0x00, 0x00, 0x00


//--------------------- .nv.info._ZN7cutlass13device_kernelINS_4gemm6kernel13GemmUniversalIN4cute5tupleIJiiiiEEENS1_10collective13CollectiveMmaINS1_34MainloopSm90TmaGmmaWarpSpecializedILi3ENS5_IJNS4_1CILi2EEENSA_ILi1EEESC_EEENS1_32KernelTmaWarpSpecializedPingpongEEENS5_IJNSA_ILi64EEENSA_ILi256EEENSA_ILi128EEEEEENS_10bfloat16_tENS5_IJlSC_lEEESK_SL_NS4_8TiledMMAINS4_8MMA_AtomIJNS4_4SM904GMMA28MMA_64x256x16_F32BF16BF16_SSILNSP_5MajorE0ELSR_0ELNSP_7ScaleInE1ELSS_1EEEEEENS4_6LayoutINS5_IJSC_SC_SC_EEENS5_IJNSA_ILi0EEESX_SX_EEEEENS5_IJNS4_10UnderscoreES10_S10_EEEEENS4_13SM90_TMA_LOADENS4_14ComposedLayoutINS4_7SwizzleILi3ELi4ELi3EEENS4_18smem_ptr_flag_bitsILi16EEENSV_INS5_IJNSA_ILi8EEESG_EEENS5_IJSG_SC_EEEEEEEvNS4_8identityENS4_23SM90_TMA_LOAD_MULTICASTES1D_vS1E_EENS_8epilogue10collective6detail29Sm90TmaWarpSpecializedAdapterINS1I_15DefaultEpilogueISK_SL_SL_NS1H_6thread17LinearCombinationISK_Li1EffLNS1M_9ScaleType4KindE0ELNS_15FloatRoundStyleE2ESK_EENS1_15EpilogueDefaultEEEEEvvEEEEvNT_6ParamsE --------------------------
	.section	.nv.info._ZN7cutlass13device_kernelINS_4gemm6kernel13GemmUniversalIN4cute5tupleIJiiiiEEENS1_10collective13CollectiveMmaINS1_34MainloopSm90TmaGmmaWarpSpecializedILi3ENS5_IJNS4_1CILi2EEENSA_ILi1EEESC_EEENS1_32KernelTmaWarpSpecializedPingpongEEENS5_IJNSA_ILi64EEENSA_ILi256EEENSA_ILi128EEEEEENS_10bfloat16_tENS5_IJlSC_lEEESK_SL_NS4_8TiledMMAINS4_8MMA_AtomIJNS4_4SM904GMMA28MMA_64x256x16_F32BF16BF16_SSILNSP_5MajorE0ELSR_0ELNSP_7ScaleInE1ELSS_1EEEEEENS4_6LayoutINS5_IJSC_SC_SC_EEENS5_IJNSA_ILi0EEESX_SX_EEEEENS5_IJNS4_10UnderscoreES10_S10_EEEEENS4_13SM90_TMA_LOADENS4_14ComposedLayoutINS4_7SwizzleILi3ELi4ELi3EEENS4_18smem_ptr_flag_bitsILi16EEENSV_INS5_IJNSA_ILi8EEESG_EEENS5_IJSG_SC_EEEEEEEvNS4_8identityENS4_23SM90_TMA_LOAD_MULTICASTES1D_vS1E_EENS_8epilogue10collective6detail29Sm90TmaWarpSpecializedAdapterINS1I_15DefaultEpilogueISK_SL_SL_NS1H_6thread17LinearCombinationISK_Li1EffLNS1M_9ScaleType4KindE0ELNS_15FloatRoundStyleE2ESK_EENS1_15EpilogueDefaultEEEEEvvEEEEvNT_6ParamsE,"",@"SHT_CUDA_INFO"
	.sectionflags	@""
	.align	4


	//----- nvinfo : EIATTR_CUDA_API_VERSION
	.align		4
        /*0000*/ 	.byte	0x04, 0x37
        /*0002*/ 	.short	(.L_21 - .L_20)
.L_20:
        /*0004*/ 	.word	0x00000082


	//----- nvinfo : EIATTR_KPARAM_INFO
	.align		4
.L_21:
        /*0008*/ 	.byte	0x04, 0x17
        /*000a*/ 	.short	(.L_23 - .L_22)
.L_22:
        /*000c*/ 	.word	0x00000000
        /*0010*/ 	.short	0x0000
        /*0012*/ 	.short	0x0070
        /*0014*/ 	.byte	0x00, 0xf0, 0x01, 0x10


	//----- nvinfo : EIATTR_SPARSE_MMA_MASK
	.align		4
.L_23:
        /*0018*/ 	.byte	0x03, 0x50
        /*001a*/ 	.short	0x0000


	//----- nvinfo : EIATTR_MAXREG_COUNT
	.align		4
        /*001c*/ 	.byte	0x03, 0x1b
        /*001e*/ 	.short	0x00a8


	//----- nvinfo : EIATTR_NUM_BARRIERS
	.align		4
        /*0020*/ 	.byte	0x02, 0x4c
        /*0022*/ 	.byte	0x01
	.zero		1


	//----- nvinfo : EIATTR_EXTERNS
	.align		4
        /*0024*/ 	.byte	0x04, 0x0f
        /*0026*/ 	.short	(.L_25 - .L_24)


	//   ....[0]....
	.align		4
.L_24:
        /*0028*/ 	.word	index@(__assertfail)


	//----- nvinfo : EIATTR_ANNOTATIONS
	.align		4
.L_25:
        /*002c*/ 	.byte	0x04, 0x55
        /*002e*/ 	.short	(.L_27 - .L_26)


	//   ....[0]....
.L_26:
        /*0030*/ 	.word	0x00000001
        /*0034*/ 	.byte	0x90, 0x0d, 0x00, 0x00, 0x01, 0x00, 0x00, 0x00, 0x30, 0xa3, 0x00, 0x00, 0x01, 0x00, 0x00, 0x00
        /*0044*/ 	.byte	0x70, 0xb0, 0x00, 0x00


	//----- nvinfo : EIATTR_MERCURY_ISA_VERSION
	.align		4
.L_27:
        /*0048*/ 	.byte	0x03, 0x5f
        /*004a*/ 	.short	0x0101


	//----- nvinfo : EIATTR_INT_WARP_WIDE_INSTR_OFFSETS
	.align		4
        /*004c*/ 	.byte	0x04, 0x31
        /*004e*/ 	.short	(.L_29 - .L_28)


	//   ....[0]....
.L_28:
        /*0050*/ 	.word	0x00000510


	//   ....[1]....
        /*0054*/ 	.word	0x00000540


	//   ....[2]....
        /*0058*/ 	.word	0x00000580


	//   ....[3]....
        /*005c*/ 	.word	0x000006b0


	//   ....[4]....
        /*0060*/ 	.word	0x000006c0


	//   ....[5]....
        /*0064*/ 	.word	0x000006d0


	//   ....[6]....
        /*0068*/ 	.word	0x00000770


	//   ....[7]....
        /*006c*/ 	.word	0x000007b0


	//   ....[8]....
        /*0070*/ 	.word	0x00002460


	//----- nvinfo : EIATTR_COOP_GROUP_MASK_REGIDS
	.align		4
.L_29:
        /*0074*/ 	.byte	0x04, 0x29
        /*0076*/ 	.short	(.L_31 - .L_30)


	//   ....[0]....
.L_30:
        /*0078*/ 	.word	0xffffffff


	//   ....[1]....
        /*007c*/ 	.word	0xffffffff


	//   ....[2]....
        /*0080*/ 	.word	0xffffffff


	//   ....[3]....
        /*0084*/ 	.word	0xffffffff


	//   ....[4]....
        /*0088*/ 	.word	0xffffffff


	//   ....[5]....
        /*008c*/ 	.word	0xffffffff


	//   ....[6]....
        /*0090*/ 	.word	0xffffffff


	//----- nvinfo : EIATTR_COOP_GROUP_INSTR_OFFSETS
	.align		4
.L_31:
        /*0094*/ 	.byte	0x04, 0x28
        /*0096*/ 	.short	(.L_33 - .L_32)


	//   ....[0]....
.L_32:
        /*0098*/ 	.word	0x00000070


	//   ....[1]....
        /*009c*/ 	.word	0x00000080


	//   ....[2]....
        /*00a0*/ 	.word	0x00000140


	//   ....[3]....
        /*00a4*/ 	.word	0x000002d0


	//   ....[4]....
        /*00a8*/ 	.word	0x00000310


	//   ....[5]....
        /*00ac*/ 	.word	0x000006f0


	//   ....[6]....
        /*00b0*/ 	.word	0x00000930


	//----- nvinfo : EIATTR_REG_RECONFIG
	.align		4
.L_33:
        /*00b4*/ 	.byte	0x01, 0x54
	.zero		2


	//----- nvinfo : EIATTR_SYSCALL_OFFSETS
	.align		4
        /*00b8*/ 	.byte	0x04, 0x46
        /*00ba*/ 	.short	(.L_35 - .L_34)


	//   ....[0]....
.L_34:
        /*00bc*/ 	.word	0x000017c0


	//----- nvinfo : EIATTR_MBARRIER_INSTR_OFFSETS
	.align		4
.L_35:
        /*00c0*/ 	.byte	0x04, 0x39
        /*00c2*/ 	.short	(.L_37 - .L_36)


	//   ....[0]....
.L_36:
        /*00c4*/ 	.word	0x00000260
        /*00c8*/ 	.word	0x000000ff
        /*00cc*/ 	.word	0x00000000
        /*00d0*/ 	.short	0x0100
        /*00d2*/ 	.byte	0x08
	.zero		1


	//   ....[1]....
        /*00d4*/ 	.word	0x00000270
        /*00d8*/ 	.word	0x000000ff
        /*00dc*/ 	.word	0x00000018
        /*00e0*/ 	.short	0x0100
        /*00e2*/ 	.byte	0x08
	.zero		1


	//   ....[2]....
        /*00e4*/ 	.word	0x00000280
        /*00e8*/ 	.word	0x000000ff
        /*00ec*/ 	.word	0x00000008
        /*00f0*/ 	.short	0x0100
        /*00f2*/ 	.byte	0x08
	.zero		1


	//   ....[3]....
        /*00f4*/ 	.word	0x00000290
        /*00f8*/ 	.word	0x000000ff
        /*00fc*/ 	.word	0x00000020
        /*0100*/ 	.short	0x0100
        /*0102*/ 	.byte	0x08
	.zero		1


	//   ....[4]....
        /*0104*/ 	.word	0x000002a0
        /*0108*/ 	.word	0x000000ff
        /*010c*/ 	.word	0x00000010
        /*0110*/ 	.short	0x0100
        /*0112*/ 	.byte	0x08
	.zero		1


	//   ....[5]....
        /*0114*/ 	.word	0x000002b0
        /*0118*/ 	.word	0x000000ff
        /*011c*/ 	.word	0x00000028
        /*0120*/ 	.short	0x0100
        /*0122*/ 	.byte	0x08
	.zero		1


	//   ....[6]....
        /*0124*/ 	.word	0x000007e0
        /*0128*/ 	.word	0x000000ff
        /*012c*/ 	.word	0x00000060
        /*0130*/ 	.short	0x0100
        /*0132*/ 	.byte	0x08
	.zero		1


	//   ....[7]....
        /*0134*/ 	.word	0x00000870
        /*0138*/ 	.word	0x000000ff
        /*013c*/ 	.word	0x00000068
        /*0140*/ 	.short	0x0100
        /*0142*/ 	.byte	0x08
	.zero		1


	//   ....[8]....
        /*0144*/ 	.word	0x000008b0
        /*0148*/ 	.word	0x000000ff
        /*014c*/ 	.word	0x00000040
        /*0150*/ 	.short	0x0100
        /*0152*/ 	.byte	0x09
	.zero		1


	//   ....[9]....
        /*0154*/ 	.word	0x000008c0
        /*0158*/ 	.word	0x000000ff
        /*015c*/ 	.word	0x00000048
        /*0160*/ 	.short	0x0100
        /*0162*/ 	.byte	0x09
	.zero		1


	//   ....[10]....
        /*0164*/ 	.word	0x000008d0
        /*0168*/ 	.word	0x000000ff
        /*016c*/ 	.word	0x00000050
        /*0170*/ 	.short	0x0100
        /*0172*/ 	.byte	0x09
	.zero		1


	//   ....[11]....
        /*0174*/ 	.word	0x000008e0
        /*0178*/ 	.word	0x000000ff
        /*017c*/ 	.word	0x00000058
        /*0180*/ 	.short	0x0100
        /*0182*/ 	.byte	0x09
	.zero		1


	//   ....[12]....
        /*0184*/ 	.word	0x000016a0
        /*0188*/ 	.word	0x0000009f
        /*018c*/ 	.word	0x00000000
        /*0190*/ 	.short	0x010a
        /*0192*/ 	.byte	0x2a
	.zero		1


	//   ....[13]....
        /*0194*/ 	.word	0x00001840
        /*0198*/ 	.word	0x00000003
        /*019c*/ 	.word	0x00000000
        /*01a0*/ 	.short	0x010a
        /*01a2*/ 	.byte	0x3f
	.zero		1


	//   ....[14]....
        /*01a4*/ 	.word	0x000018a0
        /*01a8*/ 	.word	0x00000003
        /*01ac*/ 	.word	0x00000000
        /*01b0*/ 	.short	0x010a
        /*01b2*/ 	.byte	0x3f
	.zero		1


	//   ....[15]....
        /*01b4*/ 	.word	0x00001e30
        /*01b8*/ 	.word	0x000000ff
        /*01bc*/ 	.word	0x00000000
        /*01c0*/ 	.short	0x010a
        /*01c2*/ 	.byte	0x07
	.zero		1


	//   ....[16]....
        /*01c4*/ 	.word	0x00001e70
        /*01c8*/ 	.word	0x000000ff
        /*01cc*/ 	.word	0x00000000
        /*01d0*/ 	.short	0x010a
        /*01d2*/ 	.byte	0x07
	.zero		1


	//   ....[17]....
        /*01d4*/ 	.word	0x00002300
        /*01d8*/ 	.word	0x00000005
        /*01dc*/ 	.word	0x00000000
        /*01e0*/ 	.short	0x0101
        /*01e2*/ 	.byte	0x3f
	.zero		1


	//   ....[18]....
        /*01e4*/ 	.word	0x00002400
        /*01e8*/ 	.word	0x000000a0
        /*01ec*/ 	.word	0x00000000
        /*01f0*/ 	.short	0x0101
        /*01f2*/ 	.byte	0x2d
	.zero		1


	//   ....[19]....
        /*01f4*/ 	.word	0x00002500
        /*01f8*/ 	.word	0x00000003
        /*01fc*/ 	.word	0x00000000
        /*0200*/ 	.short	0x0101
        /*0202*/ 	.byte	0x3f
	.zero		1


	//   ....[20]....
        /*0204*/ 	.word	0x000025c0
        /*0208*/ 	.word	0x0000009f
        /*020c*/ 	.word	0x00000010
        /*0210*/ 	.short	0x010a
        /*0212*/ 	.byte	0x2a
	.zero		1


	//   ....[21]....
        /*0214*/ 	.word	0x0000a350
        /*0218*/ 	.word	0x000000a2
        /*021c*/ 	.word	0x00000000
        /*0220*/ 	.short	0x0101
        /*0222*/ 	.byte	0x2d
	.zero		1


	//   ....[22]....
        /*0224*/ 	.word	0x0000ad00
        /*0228*/ 	.word	0x0000000c
        /*022c*/ 	.word	0x00000018
        /*0230*/ 	.short	0x010a
        /*0232*/ 	.byte	0x3f
	.zero		1


	//   ....[23]....
        /*0234*/ 	.word	0x0000b180
        /*0238*/ 	.word	0x00000004
        /*023c*/ 	.word	0x00000068
        /*0240*/ 	.short	0x0101
        /*0242*/ 	.byte	0x3f
	.zero		1


	//   ....[24]....
        /*0244*/ 	.word	0x0000b910
        /*0248*/ 	.word	0x00000007
        /*024c*/ 	.word	0x00000000
        /*0250*/ 	.short	0x010a
        /*0252*/ 	.byte	0x3f
	.zero		1


	//   ....[25]....
        /*0254*/ 	.word	0x0000b990
        /*0258*/ 	.word	0x00000009
        /*025c*/ 	.word	0x00000000
        /*0260*/ 	.short	0x010a
        /*0262*/ 	.byte	0x3f
	.zero		1


	//   ....[26]....
        /*0264*/ 	.word	0x0000ba20
        /*0268*/ 	.word	0x00000003
        /*026c*/ 	.word	0x00000000
        /*0270*/ 	.short	0x010a
        /*0272*/ 	.byte	0x3f
	.zero		1


	//   ....[27]....
        /*0274*/ 	.word	0x0000ba80
        /*0278*/ 	.word	0x000000a1
        /*027c*/ 	.word	0x00000000
        /*0280*/ 	.short	0x010a
        /*0282*/ 	.byte	0x3f
	.zero		1


	//   ....[28]....
        /*0284*/ 	.word	0x0000bad0
        /*0288*/ 	.word	0x00000003
        /*028c*/ 	.word	0x00000000
        /*0290*/ 	.short	0x010a
        /*0292*/ 	.byte	0x3f
	.zero		1


	//   ....[29]....
        /*0294*/ 	.word	0x0000bb30
        /*0298*/ 	.word	0x00000005
        /*029c*/ 	.word	0x00000000
        /*02a0*/ 	.short	0x010a
        /*02a2*/ 	.byte	0x3f
	.zero		1


	//   ....[30]....
        /*02a4*/ 	.word	0x0000bb80
        /*02a8*/ 	.word	0x000000a1
        /*02ac*/ 	.word	0x00000010
        /*02b0*/ 	.short	0x010a
        /*02b2*/ 	.byte	0x3f
	.zero		1


	//   ....[31]....
        /*02b4*/ 	.word	0x0000bc50
        /*02b8*/ 	.word	0x0000000c
        /*02bc*/ 	.word	0x00000018
        /*02c0*/ 	.short	0x010a
        /*02c2*/ 	.byte	0x3f
	.zero		1


	//   ....[32]....
        /*02c4*/ 	.word	0x0000bd20
        /*02c8*/ 	.word	0x00000007
        /*02cc*/ 	.word	0x00000000
        /*02d0*/ 	.short	0x010a
        /*02d2*/ 	.byte	0x3f
	.zero		1


	//   ....[33]....
        /*02d4*/ 	.word	0x0000bd70
        /*02d8*/ 	.word	0x00000009
        /*02dc*/ 	.word	0x00000000
        /*02e0*/ 	.short	0x010a
        /*02e2*/ 	.byte	0x3f
	.zero		1


	//----- nvinfo : EIATTR_NUM_MBARRIERS
	.align		4
.L_37:
        /*02e4*/ 	.byte	0x03, 0x38
        /*02e6*/ 	.short	0x000c


	//----- nvinfo : EIATTR_EXIT_INSTR_OFFSETS
	.align		4
        /*02e8*/ 	.byte	0x04, 0x1c
        /*02ea*/ 	.short	(.L_39 - .L_38)


	//   ....[0]....
.L_38:
        /*02ec*/ 	.word	0x000013d0


	//   ....[1]....
        /*02f0*/ 	.word	0x00001430


	//   ....[2]....
        /*02f4*/ 	.word	0x0000a9e0


	//   ....[3]....
        /*02f8*/ 	.word	0x0000aa10


	//   ....[4]....
        /*02fc*/ 	.word	0x0000ba70


	//----- nvinfo : EIATTR_MAX_THREADS
	.align		4
.L_39:
        /*0300*/ 	.byte	0x04, 0x05
        /*0302*/ 	.short	(.L_41 - .L_40)
.L_40:
        /*0304*/ 	.word	0x00000180
        /*0308*/ 	.word	0x00000001
        /*030c*/ 	.word	0x00000001


	//----- nvinfo : EIATTR_CRS_STACK_SIZE
	.align		4
.L_41:
        /*0310*/ 	.byte	0x04, 0x1e
        /*0312*/ 	.short	(.L_43 - .L_42)
.L_42:
        /*0314*/ 	.word	0x00000000


	//----- nvinfo : EIATTR_CBANK_PARAM_SIZE
	.align		4
.L_43:
        /*0318*/ 	.byte	0x03, 0x19
        /*031a*/ 	.short	0x0470


	//----- nvinfo : EIATTR_PARAM_CBANK
	.align		4
        /*031c*/ 	.byte	0x04, 0x0a
        /*031e*/ 	.short	(.L_45 - .L_44)
	.align		4
.L_44:
        /*0320*/ 	.word	index@(.nv.constant0._ZN7cutlass13device_kernelINS_4gemm6kernel13GemmUniversalIN4cute5tupleIJiiiiEEENS1_10collective13CollectiveMmaINS1_34MainloopSm90TmaGmmaWarpSpecializedILi3ENS5_IJNS4_1CILi2EEENSA_ILi1EEESC_EEENS1_32KernelTmaWarpSpecializedPingpongEEENS5_IJNSA_ILi64EEENSA_ILi256EEENSA_ILi128EEEEEENS_10bfloat16_tENS5_IJlSC_lEEESK_SL_NS4_8TiledMMAINS4_8MMA_AtomIJNS4_4SM904GMMA28MMA_64x256x16_F32BF16BF16_SSILNSP_5MajorE0ELSR_0ELNSP_7ScaleInE1ELSS_1EEEEEENS4_6LayoutINS5_IJSC_SC_SC_EEENS5_IJNSA_ILi0EEESX_SX_EEEEENS5_IJNS4_10UnderscoreES10_S10_EEEEENS4_13SM90_TMA_LOADENS4_14ComposedLayoutINS4_7SwizzleILi3ELi4ELi3EEENS4_18smem_ptr_flag_bitsILi16EEENSV_INS5_IJNSA_ILi8EEESG_EEENS5_IJSG_SC_EEEEEEEvNS4_8identityENS4_23SM90_TMA_LOAD_MULTICASTES1D_vS1E_EENS_8epilogue10collective6detail29Sm90TmaWarpSpecializedAdapterINS1I_15DefaultEpilogueISK_SL_SL_NS1H_6thread17LinearCombinationISK_Li1EffLNS1M_9ScaleType4KindE0ELNS_15FloatRoundStyleE2ESK_EENS1_15EpilogueDefaultEEEEEvvEEEEvNT_6ParamsE)
        /*0324*/ 	.short	0x0210
        /*0326*/ 	.short	0x0470


	//----- nvinfo : EIATTR_SW_WAR
	.align		4
.L_45:
        /*0328*/ 	.byte	0x04, 0x36
        /*032a*/ 	.short	(.L_47 - .L_46)
.L_46:
        /*032c*/ 	.word	0x00000008
.L_47:


//--------------------- .nv.callgraph             --------------------------
	.section	.nv.callgraph,"",@"SHT_CUDA_CALLGRAPH"
	.align	4
	.sectionentsize	8
	.align		4
        /*0000*/ 	.word	0x00000000
	.align		4
        /*0004*/ 	.word	0xffffffff
	.align		4
        /*0008*/ 	.word	index@(_ZN7cutlass13device_kernelINS_4gemm6kernel13GemmUniversalIN4cute5tupleIJiiiiEEENS1_10collective13CollectiveMmaINS1_34MainloopSm90TmaGmmaWarpSpecializedILi3ENS5_IJNS4_1CILi2EEENSA_ILi1EEESC_EEENS1_32KernelTmaWarpSpecializedPingpongEEENS5_IJNSA_ILi64EEENSA_ILi256EEENSA_ILi128EEEEEENS_10bfloat16_tENS5_IJlSC_lEEESK_SL_NS4_8TiledMMAINS4_8MMA_AtomIJNS4_4SM904GMMA28MMA_64x256x16_F32BF16BF16_SSILNSP_5MajorE0ELSR_0ELNSP_7ScaleInE1ELSS_1EEEEEENS4_6LayoutINS5_IJSC_SC_SC_EEENS5_IJNSA_ILi0EEESX_SX_EEEEENS5_IJNS4_10UnderscoreES10_S10_EEEEENS4_13SM90_TMA_LOADENS4_14ComposedLayoutINS4_7SwizzleILi3ELi4ELi3EEENS4_18smem_ptr_flag_bitsILi16EEENSV_INS5_IJNSA_ILi8EEESG_EEENS5_IJSG_SC_EEEEEEEvNS4_8identityENS4_23SM90_TMA_LOAD_MULTICASTES1D_vS1E_EENS_8epilogue10collective6detail29Sm90TmaWarpSpecializedAdapterINS1I_15DefaultEpilogueISK_SL_SL_NS1H_6thread17LinearCombinationISK_Li1EffLNS1M_9ScaleType4KindE0ELNS_15FloatRoundStyleE2ESK_EENS1_15EpilogueDefaultEEEEEvvEEEEvNT_6ParamsE)
	.align		4
        /*000c*/ 	.word	index@(__assertfail)
	.align		4
        /*0010*/ 	.word	0x00000000
	.align		4
        /*0014*/ 	.word	0xfffffffe
	.align		4
        /*0018*/ 	.word	0x00000000
	.align		4
        /*001c*/ 	.word	0xfffffffd
	.align		4
        /*0020*/ 	.word	0x00000000
	.align		4
        /*0024*/ 	.word	0xfffffffc


//--------------------- .nv.constant4             --------------------------
	.section	.nv.constant4,"a",@progbits
	.align	8
	.align		8
.nv.constant4:
        /*0000*/ 	.dword	__assertfail
	.align		8
        /*0008*/ 	.dword	__unnamed_1
	.align		8
        /*0010*/ 	.dword	_ZN39_INTERNAL_5eeb0cdc_4_k_cu_593cd6d1_36524cuda3std3__45__cpo5beginE
	.align		8
        /*0018*/ 	.dword	_ZN39_INTERNAL_5eeb0cdc_4_k_cu_593cd6d1_36524cuda3std3__45__cpo3endE
	.align		8
        /*0020*/ 	.dword	_ZN39_INTERNAL_5eeb0cdc_4_k_cu_593cd6d1_36524cuda3std3__45__cpo6cbeginE
	.align		8
        /*0028*/ 	.dword	_ZN39_INTERNAL_5eeb0cdc_4_k_cu_593cd6d1_36524cuda3std3__45__cpo4cendE
	.align		8
        /*0030*/ 	.dword	_ZN39_INTERNAL_5eeb0cdc_4_k_cu_593cd6d1_36524cuda3std3__441_GLOBAL__N__5eeb0cdc_4_k_cu_593cd6d1_36526ignoreE
	.align		8
        /*0038*/ 	.dword	_ZN39_INTERNAL_5eeb0cdc_4_k_cu_593cd6d1_36524cuda3std3__419piecewise_constructE
	.align		8
        /*0040*/ 	.dword	_ZN39_INTERNAL_5eeb0cdc_4_k_cu_593cd6d1_36524cuda3std3__48in_placeE
	.align		8
        /*0048*/ 	.dword	_ZN39_INTERNAL_5eeb0cdc_4_k_cu_593cd6d1_36524cuda3std6ranges3__45__cpo4swapE
	.align		8
        /*0050*/ 	.dword	_ZN39_INTERNAL_5eeb0cdc_4_k_cu_593cd6d1_36524cuda3std6ranges3__45__cpo9iter_moveE
	.align		8
        /*0058*/ 	.dword	_ZN39_INTERNAL_5eeb0cdc_4_k_cu_593cd6d1_36524cute7productE
	.align		8
        /*0060*/ 	.dword	_ZN39_INTERNAL_5eeb0cdc_4_k_cu_593cd6d1_36524cute1_E
	.align		8
        /*0068*/ 	.dword	$str$22
	.align		8
        /*0070*/ 	.dword	$str$23


//--------------------- .text._ZN7cutlass13device_kernelINS_4gemm6kernel13GemmUniversalIN4cute5tupleIJiiiiEEENS1_10collective13CollectiveMmaINS1_34MainloopSm90TmaGmmaWarpSpecializedILi3ENS5_IJNS4_1CILi2EEENSA_ILi1EEESC_EEENS1_32KernelTmaWarpSpecializedPingpongEEENS5_IJNSA_ILi64EEENSA_ILi256EEENSA_ILi128EEEEEENS_10bfloat16_tENS5_IJlSC_lEEESK_SL_NS4_8TiledMMAINS4_8MMA_AtomIJNS4_4SM904GMMA28MMA_64x256x16_F32BF16BF16_SSILNSP_5MajorE0ELSR_0ELNSP_7ScaleInE1ELSS_1EEEEEENS4_6LayoutINS5_IJSC_SC_SC_EEENS5_IJNSA_ILi0EEESX_SX_EEEEENS5_IJNS4_10UnderscoreES10_S10_EEEEENS4_13SM90_TMA_LOADENS4_14ComposedLayoutINS4_7SwizzleILi3ELi4ELi3EEENS4_18smem_ptr_flag_bitsILi16EEENSV_INS5_IJNSA_ILi8EEESG_EEENS5_IJSG_SC_EEEEEEEvNS4_8identityENS4_23SM90_TMA_LOAD_MULTICASTES1D_vS1E_EENS_8epilogue10collective6detail29Sm90TmaWarpSpecializedAdapterINS1I_15DefaultEpilogueISK_SL_SL_NS1H_6thread17LinearCombinationISK_Li1EffLNS1M_9ScaleType4KindE0ELNS_15FloatRoundStyleE2ESK_EENS1_15EpilogueDefaultEEEEEvvEEEEvNT_6ParamsE --------------------------
	.section	.text._ZN7cutlass13device_kernelINS_4gemm6kernel13GemmUniversalIN4cute5tupleIJiiiiEEENS1_10collective13CollectiveMmaINS1_34MainloopSm90TmaGmmaWarpSpecializedILi3ENS5_IJNS4_1CILi2EEENSA_ILi1EEESC_EEENS1_32KernelTmaWarpSpecializedPingpongEEENS5_IJNSA_ILi64EEENSA_ILi256EEENSA_ILi128EEEEEENS_10bfloat16_tENS5_IJlSC_lEEESK_SL_NS4_8TiledMMAINS4_8MMA_AtomIJNS4_4SM904GMMA28MMA_64x256x16_F32BF16BF16_SSILNSP_5MajorE0ELSR_0ELNSP_7ScaleInE1ELSS_1EEEEEENS4_6LayoutINS5_IJSC_SC_SC_EEENS5_IJNSA_ILi0EEESX_SX_EEEEENS5_IJNS4_10UnderscoreES10_S10_EEEEENS4_13SM90_TMA_LOADENS4_14ComposedLayoutINS4_7SwizzleILi3ELi4ELi3EEENS4_18smem_ptr_flag_bitsILi16EEENSV_INS5_IJNSA_ILi8EEESG_EEENS5_IJSG_SC_EEEEEEEvNS4_8identityENS4_23SM90_TMA_LOAD_MULTICASTES1D_vS1E_EENS_8epilogue10collective6detail29Sm90TmaWarpSpecializedAdapterINS1I_15DefaultEpilogueISK_SL_SL_NS1H_6thread17LinearCombinationISK_Li1EffLNS1M_9ScaleType4KindE0ELNS_15FloatRoundStyleE2ESK_EENS1_15EpilogueDefaultEEEEEvvEEEEvNT_6ParamsE,"ax",@progbits
	.align	128
.text._ZN7cutlass13device_kernelINS_4gemm6kernel13GemmUniversalIN4cute5tupleIJiiiiEEENS1_10collective13CollectiveMmaINS1_34MainloopSm90TmaGmmaWarpSpecializedILi3ENS5_IJNS4_1CILi2EEENSA_ILi1EEESC_EEENS1_32KernelTmaWarpSpecializedPingpongEEENS5_IJNSA_ILi64EEENSA_ILi256EEENSA_ILi128EEEEEENS_10bfloat16_tENS5_IJlSC_lEEESK_SL_NS4_8TiledMMAINS4_8MMA_AtomIJNS4_4SM904GMMA28MMA_64x256x16_F32BF16BF16_SSILNSP_5MajorE0ELSR_0ELNSP_7ScaleInE1ELSS_1EEEEEENS4_6LayoutINS5_IJSC_SC_SC_EEENS5_IJNSA_ILi0EEESX_SX_EEEEENS5_IJNS4_10UnderscoreES10_S10_EEEEENS4_13SM90_TMA_LOADENS4_14ComposedLayoutINS4_7SwizzleILi3ELi4ELi3EEENS4_18smem_ptr_flag_bitsILi16EEENSV_INS5_IJNSA_ILi8EEESG_EEENS5_IJSG_SC_EEEEEEEvNS4_8identityENS4_23SM90_TMA_LOAD_MULTICASTES1D_vS1E_EENS_8epilogue10collective6detail29Sm90TmaWarpSpecializedAdapterINS1I_15DefaultEpilogueISK_SL_SL_NS1H_6thread17LinearCombinationISK_Li1EffLNS1M_9ScaleType4KindE0ELNS_15FloatRoundStyleE2ESK_EENS1_15EpilogueDefaultEEEEEvvEEEEvNT_6ParamsE:
        .type           _ZN7cutlass13device_kernelINS_4gemm6kernel13GemmUniversalIN4cute5tupleIJiiiiEEENS1_10collective13CollectiveMmaINS1_34MainloopSm90TmaGmmaWarpSpecializedILi3ENS5_IJNS4_1CILi2EEENSA_ILi1EEESC_EEENS1_32KernelTmaWarpSpecializedPingpongEEENS5_IJNSA_ILi64EEENSA_ILi256EEENSA_ILi128EEEEEENS_10bfloat16_tENS5_IJlSC_lEEESK_SL_NS4_8TiledMMAINS4_8MMA_AtomIJNS4_4SM904GMMA28MMA_64x256x16_F32BF16BF16_SSILNSP_5MajorE0ELSR_0ELNSP_7ScaleInE1ELSS_1EEEEEENS4_6LayoutINS5_IJSC_SC_SC_EEENS5_IJNSA_ILi0EEESX_SX_EEEEENS5_IJNS4_10UnderscoreES10_S10_EEEEENS4_13SM90_TMA_LOADENS4_14ComposedLayoutINS4_7SwizzleILi3ELi4ELi3EEENS4_18smem_ptr_flag_bitsILi16EEENSV_INS5_IJNSA_ILi8EEESG_EEENS5_IJSG_SC_EEEEEEEvNS4_8identityENS4_23SM90_TMA_LOAD_MULTICASTES1D_vS1E_EENS_8epilogue10collective6detail29Sm90TmaWarpSpecializedAdapterINS1I_15DefaultEpilogueISK_SL_SL_NS1H_6thread17LinearCombinationISK_Li1EffLNS1M_9ScaleType4KindE0ELNS_15FloatRoundStyleE2ESK_EENS1_15EpilogueDefaultEEEEEvvEEEEvNT_6ParamsE,@function
        .size           _ZN7cutlass13device_kernelINS_4gemm6kernel13GemmUniversalIN4cute5tupleIJiiiiEEENS1_10collective13CollectiveMmaINS1_34MainloopSm90TmaGmmaWarpSpecializedILi3ENS5_IJNS4_1CILi2EEENSA_ILi1EEESC_EEENS1_32KernelTmaWarpSpecializedPingpongEEENS5_IJNSA_ILi64EEENSA_ILi256EEENSA_ILi128EEEEEENS_10bfloat16_tENS5_IJlSC_lEEESK_SL_NS4_8TiledMMAINS4_8MMA_AtomIJNS4_4SM904GMMA28MMA_64x256x16_F32BF16BF16_SSILNSP_5MajorE0ELSR_0ELNSP_7ScaleInE1ELSS_1EEEEEENS4_6LayoutINS5_IJSC_SC_SC_EEENS5_IJNSA_ILi0EEESX_SX_EEEEENS5_IJNS4_10UnderscoreES10_S10_EEEEENS4_13SM90_TMA_LOADENS4_14ComposedLayoutINS4_7SwizzleILi3ELi4ELi3EEENS4_18smem_ptr_flag_bitsILi16EEENSV_INS5_IJNSA_ILi8EEESG_EEENS5_IJSG_SC_EEEEEEEvNS4_8identityENS4_23SM90_TMA_LOAD_MULTICASTES1D_vS1E_EENS_8epilogue10collective6detail29Sm90TmaWarpSpecializedAdapterINS1I_15DefaultEpilogueISK_SL_SL_NS1H_6thread17LinearCombinationISK_Li1EffLNS1M_9ScaleType4KindE0ELNS_15FloatRoundStyleE2ESK_EENS1_15EpilogueDefaultEEEEEvvEEEEvNT_6ParamsE,(.L_x_327 - _ZN7cutlass13device_kernelINS_4gemm6kernel13GemmUniversalIN4cute5tupleIJiiiiEEENS1_10collective13CollectiveMmaINS1_34MainloopSm90TmaGmmaWarpSpecializedILi3ENS5_IJNS4_1CILi2EEENSA_ILi1EEESC_EEENS1_32KernelTmaWarpSpecializedPingpongEEENS5_IJNSA_ILi64EEENSA_ILi256EEENSA_ILi128EEEEEENS_10bfloat16_tENS5_IJlSC_lEEESK_SL_NS4_8TiledMMAINS4_8MMA_AtomIJNS4_4SM904GMMA28MMA_64x256x16_F32BF16BF16_SSILNSP_5MajorE0ELSR_0ELNSP_7ScaleInE1ELSS_1EEEEEENS4_6LayoutINS5_IJSC_SC_SC_EEENS5_IJNSA_ILi0EEESX_SX_EEEEENS5_IJNS4_10UnderscoreES10_S10_EEEEENS4_13SM90_TMA_LOADENS4_14ComposedLayoutINS4_7SwizzleILi3ELi4ELi3EEENS4_18smem_ptr_flag_bitsILi16EEENSV_INS5_IJNSA_ILi8EEESG_EEENS5_IJSG_SC_EEEEEEEvNS4_8identityENS4_23SM90_TMA_LOAD_MULTICASTES1D_vS1E_EENS_8epilogue10collective6detail29Sm90TmaWarpSpecializedAdapterINS1I_15DefaultEpilogueISK_SL_SL_NS1H_6thread17LinearCombinationISK_Li1EffLNS1M_9ScaleType4KindE0ELNS_15FloatRoundStyleE2ESK_EENS1_15EpilogueDefaultEEEEEvvEEEEvNT_6ParamsE)
        .other          _ZN7cutlass13device_kernelINS_4gemm6kernel13GemmUniversalIN4cute5tupleIJiiiiEEENS1_10collective13CollectiveMmaINS1_34MainloopSm90TmaGmmaWarpSpecializedILi3ENS5_IJNS4_1CILi2EEENSA_ILi1EEESC_EEENS1_32KernelTmaWarpSpecializedPingpongEEENS5_IJNSA_ILi64EEENSA_ILi256EEENSA_ILi128EEEEEENS_10bfloat16_tENS5_IJlSC_lEEESK_SL_NS4_8TiledMMAINS4_8MMA_AtomIJNS4_4SM904GMMA28MMA_64x256x16_F32BF16BF16_SSILNSP_5MajorE0ELSR_0ELNSP_7ScaleInE1ELSS_1EEEEEENS4_6LayoutINS5_IJSC_SC_SC_EEENS5_IJNSA_ILi0EEESX_SX_EEEEENS5_IJNS4_10UnderscoreES10_S10_EEEEENS4_13SM90_TMA_LOADENS4_14ComposedLayoutINS4_7SwizzleILi3ELi4ELi3EEENS4_18smem_ptr_flag_bitsILi16EEENSV_INS5_IJNSA_ILi8EEESG_EEENS5_IJSG_SC_EEEEEEEvNS4_8identityENS4_23SM90_TMA_LOAD_MULTICASTES1D_vS1E_EENS_8epilogue10collective6detail29Sm90TmaWarpSpecializedAdapterINS1I_15DefaultEpilogueISK_SL_SL_NS1H_6thread17LinearCombinationISK_Li1EffLNS1M_9ScaleType4KindE0ELNS_15FloatRoundStyleE2ESK_EENS1_15EpilogueDefaultEEEEEvvEEEEvNT_6ParamsE,@"STO_CUDA_ENTRY STV_DEFAULT"
_ZN7cutlass13device_kernelINS_4gemm6kernel13GemmUniversalIN4cute5tupleIJiiiiEEENS1_10collective13CollectiveMmaINS1_34MainloopSm90TmaGmmaWarpSpecializedILi3ENS5_IJNS4_1CILi2EEENSA_ILi1EEESC_EEENS1_32KernelTmaWarpSpecializedPingpongEEENS5_IJNSA_ILi64EEENSA_ILi256EEENSA_ILi128EEEEEENS_10bfloat16_tENS5_IJlSC_lEEESK_SL_NS4_8TiledMMAINS4_8MMA_AtomIJNS4_4SM904GMMA28MMA_64x256x16_F32BF16BF16_SSILNSP_5MajorE0ELSR_0ELNSP_7ScaleInE1ELSS_1EEEEEENS4_6LayoutINS5_IJSC_SC_SC_EEENS5_IJNSA_ILi0EEESX_SX_EEEEENS5_IJNS4_10UnderscoreES10_S10_EEEEENS4_13SM90_TMA_LOADENS4_14ComposedLayoutINS4_7SwizzleILi3ELi4ELi3EEENS4_18smem_ptr_flag_bitsILi16EEENSV_INS5_IJNSA_ILi8EEESG_EEENS5_IJSG_SC_EEEEEEEvNS4_8identityENS4_23SM90_TMA_LOAD_MULTICASTES1D_vS1E_EENS_8epilogue10collective6detail29Sm90TmaWarpSpecializedAdapterINS1I_15DefaultEpilogueISK_SL_SL_NS1H_6thread17LinearCombinationISK_Li1EffLNS1M_9ScaleType4KindE0ELNS_15FloatRoundStyleE2ESK_EENS1_15EpilogueDefaultEEEEEvvEEEEvNT_6ParamsE:
[----:B------:R-:W0:Y:S02]  /*0000*/  LDC R1, c[0x0][0x28] ;  /* 0x00000a00ff017b82 */ /* 0x000e240000000800 */
[----:B0-----:R-:W-:Y:S01]  /*0010*/  VIADD R1, R1, 0xfffffff8 ;  /* 0xfffffff801017836 */ /* 0x001fe20000000000 */
[----:B------:R-:W0:Y:S01]  /*0020*/  S2R R4, SR_TID.X ;  /* 0x0000000000047919 */ /* 0x000e220000002100 */
[----:B------:R-:W-:Y:S01]  /*0030*/  ELECT P0, URZ, PT ;  /* 0x00000000003f782f */ /* 0x000fe20003800000 */
[----:B------:R-:W-:Y:S01]  /*0040*/  BSSY B0, `(.L_x_0) ;  /* 0x000000f000007945 */ /* 0x000fe20003800000 */
[--C-:B0-----:R-:W-:Y:S02]  /*0050*/  SHF.R.U32.HI R2, RZ, 0x5, R4.reuse ;  /* 0x00000005ff027819 */ /* 0x101fe40000011604 */
[----:B------:R-:W-:-:S03]  /*0060*/  SHF.R.U32.HI R7, RZ, 0x7, R4 ;  /* 0x00000007ff077819 */ /* 0x000fc60000011604 */
[----:B------:R-:W0:Y:S04]  /*0070*/  SHFL.IDX PT, R5, R2, RZ, 0x1f ;  /* 0x00001fff02057589 */ /* 0x000e2800000e0000 */
[----:B------:R1:W2:Y:S01]  /*0080*/  SHFL.IDX PT, R10, R7, RZ, 0x1f ;  /* 0x00001fff070a7589 */ /* 0x0002a200000e0000 */
[----:B0-----:R-:W-:-:S13]  /*0090*/  ISETP.NE.OR P0, PT, R5, RZ, !P0 ;  /* 0x000000ff0500720c */ /* 0x001fda0004705670 */
[----:B-12---:R-:W-:Y:S05]  /*00a0*/  @P0 BRA `(.L_x_1) ;  /* 0x0000000000200947 */ /* 0x006fea0003800000 */
[----:B------:R-:W-:Y:S02]  /*00b0*/  ULDC.64 UR4, c[0x0][0x198] ;  /* 0x0000660000047ab9 */ /* 0x000fe40000000a00 */
[----:B------:R-:W-:Y:S02]  /*00c0*/  UIADD3 UR6, UP0, UR4, 0xf0, URZ ;  /* 0x000000f004067890 */ /* 0x000fe4000ff1e03f */
[----:B------:R-:W-:Y:S02]  /*00d0*/  UIADD3 UR4, UP1, UR4, 0x1f0, URZ ;  /* 0x000001f004047890 */ /* 0x000fe4000ff3e03f */
[----:B------:R-:W-:Y:S02]  /*00e0*/  UIADD3.X UR7, URZ, UR5, URZ, UP0, !UPT ;  /* 0x000000053f077290 */ /* 0x000fe400087fe43f */
[----:B------:R-:W-:-:S07]  /*00f0*/  UIADD3.X UR5, URZ, UR5, URZ, UP1, !UPT ;  /* 0x000000053f057290 */ /* 0x000fce0008ffe43f */
[----:B------:R0:W-:Y:S02]  /*0100*/  UTMACCTL.PF [UR6] ;  /* 0x00000000060079b9 */ /* 0x0001e40008040000 */
[----:B------:R0:W-:Y:S02]  /*0110*/  UTMACCTL.PF [UR4] ;  /* 0x00000000040079b9 */ /* 0x0001e40008040000 */
[----:B0-----:R-:W-:Y:S01]  /*0120*/  NOP ;  /* 0x0000000000007918 */ /* 0x001fe20000000000 */
.L_x_1:
[----:B------:R-:W-:Y:S05]  /*0130*/  BSYNC B0 ;  /* 0x0000000000007941 */ /* 0x000fea0003800000 */
.L_x_0:
[----:B------:R-:W0:Y:S01]  /*0140*/  SHFL.IDX PT, R8, R2, RZ, 0x1f ;  /* 0x00001fff02087589 */ /* 0x000e2200000e0000 */
[----:B------:R-:W-:-:S04]  /*0150*/  SHF.R.S32.HI R3, RZ, 0x1f, R4 ;  /* 0x0000001fff037819 */ /* 0x000fc80000011404 */
[----:B------:R-:W-:Y:S02]  /*0160*/  LEA.HI R3, R3, R4, RZ, 0x7 ;  /* 0x0000000403037211 */ /* 0x000fe400078f38ff */
[----:B0-----:R-:W-:-:S13]  /*0170*/  ISETP.NE.AND P0, PT, R8, RZ, PT ;  /* 0x000000ff0800720c */ /* 0x001fda0003f05270 */
[----:B------:R-:W-:Y:S05]  /*0180*/  @P0 BRA `(.L_x_2) ;  /* 0x0000000000500947 */ /* 0x000fea0003800000 */
[----:B------:R-:W0:Y:S01]  /*0190*/  S2UR UR8, SR_CgaCtaId ;  /* 0x00000000000879c3 */ /* 0x000e220000008800 */
[----:B------:R-:W-:Y:S01]  /*01a0*/  UMOV UR4, 0x400 ;  /* 0x0000040000047882 */ /* 0x000fe20000000000 */
[----:B------:R-:W-:Y:S01]  /*01b0*/  UMOV UR5, 0x1 ;  /* 0x0000000100057882 */ /* 0x000fe20000000000 */
[----:B------:R-:W-:Y:S01]  /*01c0*/  UMOV UR6, 0x2 ;  /* 0x0000000200067882 */ /* 0x000fe20000000000 */
[----:B------:R-:W-:Y:S01]  /*01d0*/  ELECT P0, URZ, PT ;  /* 0x00000000003f782f */ /* 0x000fe20003800000 */
[----:B------:R-:W-:-:S04]  /*01e0*/  UIADD3 UR6, -UR6, 0x100000, URZ ;  /* 0x0010000006067890 */ /* 0x000fc8000fffe13f */
[----:B------:R-:W-:Y:S02]  /*01f0*/  USHF.L.U32 UR7, UR6, 0xb, URZ ;  /* 0x0000000b06077899 */ /* 0x000fe4000800063f */
[----:B------:R-:W-:Y:S02]  /*0200*/  USHF.L.U32 UR6, UR6, 0x1, URZ ;  /* 0x0000000106067899 */ /* 0x000fe4000800063f */
[----:B0-----:R-:W-:Y:S02]  /*0210*/  ULEA UR8, UR8, UR4, 0x18 ;  /* 0x0000000408087291 */ /* 0x001fe4000f8ec03f */
[----:B------:R-:W-:-:S04]  /*0220*/  UIADD3 UR4, -UR5, 0x100000, URZ ;  /* 0x0010000005047890 */ /* 0x000fc8000fffe13f */
[----:B------:R-:W-:Y:S02]  /*0230*/  USHF.L.U32 UR5, UR4, 0xb, URZ ;  /* 0x0000000b04057899 */ /* 0x000fe4000800063f */
[----:B------:R-:W-:Y:S01]  /*0240*/  USHF.L.U32 UR4, UR4, 0x1, URZ ;  /* 0x0000000104047899 */ /* 0x000fe2000800063f */
[----:B------:R-:W0:Y:S11]  /*0250*/  FENCE.VIEW.ASYNC.S ;  /* 0x00000000000073c6 */ /* 0x000e360000000000 */
[----:B0-----:R0:W1:Y:S01]  /*0260*/  SYNCS.EXCH.64 URZ, [UR8], UR4 ;  /* 0x00000004083f75b2 */ /* 0x0010620008000100 */
[----:B------:R0:W2:Y:S01]  /*0270*/  SYNCS.EXCH.64 URZ, [UR8+0x18], UR6 ;  /* 0x00001806083f75b2 */ /* 0x0000a20008000100 */
[----:B------:R0:W3:Y:S01]  /*0280*/  SYNCS.EXCH.64 URZ, [UR8+0x8], UR4 ;  /* 0x00000804083f75b2 */ /* 0x0000e20008000100 */
[----:B------:R0:W4:Y:S01]  /*0290*/  SYNCS.EXCH.64 URZ, [UR8+0x20], UR6 ;  /* 0x00002006083f75b2 */ /* 0x0001220008000100 */
[----:B------:R0:W0:Y:S01]  /*02a0*/  SYNCS.EXCH.64 URZ, [UR8+0x10], UR4 ;  /* 0x00001004083f75b2 */ /* 0x0000220008000100 */
[----:B------:R0:W0:Y:S01]  /*02b0*/  SYNCS.EXCH.64 URZ, [UR8+0x28], UR6 ;  /* 0x00002806083f75b2 */ /* 0x0000220008000100 */
[----:B------:R-:W-:Y:S01]  /*02c0*/  NOP ;  /* 0x0000000000007918 */ /* 0x000fe20000000000 */
.L_x_2:
[----:B------:R-:W5:Y:S01]  /*02d0*/  SHFL.IDX PT, R13, R2, RZ, 0x1f ;  /* 0x00001fff020d7589 */ /* 0x000f6200000e0000 */
[----:B------:R-:W1:Y:S01]  /*02e0*/  S2UR UR12, SR_CTAID.X ;  /* 0x00000000000c79c3 */ /* 0x000e620000002500 */
[----:B------:R-:W-:Y:S02]  /*02f0*/  LOP3.LUT R3, R3, 0xffffff80, RZ, 0xc0, !PT ;  /* 0xffffff8003037812 */ /* 0x000fe400078ec0ff */
[----:B------:R-:W-:Y:S01]  /*0300*/  ELECT P0, URZ, PT ;  /* 0x00000000003f782f */ /* 0x000fe20003800000 */
[----:B------:R2:W3:Y:S01]  /*0310*/  SHFL.IDX PT, R12, R2, RZ, 0x1f ;  /* 0x00001fff020c7589 */ /* 0x0004e200000e0000 */
[----:B------:R-:W-:Y:S01]  /*0320*/  ELECT P1, URZ, PT ;  /* 0x00000000003f782f */ /* 0x000fe20003820000 */
[----:B------:R-:W-:Y:S01]  /*0330*/  NOP ;  /* 0x0000000000007918 */ /* 0x000fe20000000000 */
[----:B------:R-:W-:Y:S01]  /*0340*/  IMAD.IADD R3, R4, 0x1, -R3 ;  /* 0x0000000104037824 */ /* 0x000fe200078e0a03 */
[----:B------:R-:W4:Y:S01]  /*0350*/  S2R R6, SR_CTAID.Y ;  /* 0x0000000000067919 */ /* 0x000f220000002600 */
[----:B0-----:R-:W-:Y:S01]  /*0360*/  ULDC UR4, c[0x0][0x150] ;  /* 0x0000540000047ab9 */ /* 0x001fe20000000800 */
[----:B------:R-:W0:Y:S01]  /*0370*/  LDC R14, c[0x0][0x144] ;  /* 0x00005100ff0e7b82 */ /* 0x000e220000000800 */
[----:B------:R-:W-:Y:S01]  /*0380*/  UMOV UR11, 0x80 ;  /* 0x00000080000b7882 */ /* 0x000fe20000000000 */
[----:B------:R-:W-:Y:S01]  /*0390*/  SHF.R.S32.HI R0, RZ, 0x1f, R3 ;  /* 0x0000001fff007819 */ /* 0x000fe20000011403 */
[----:B------:R-:W-:Y:S01]  /*03a0*/  NOP ;  /* 0x0000000000007918 */ /* 0x000fe20000000000 */
[C---:B------:R-:W-:Y:S01]  /*03b0*/  VIADD R35, R10.reuse, 0xffffffff ;  /* 0xffffffff0a237836 */ /* 0x040fe20000000000 */
[----:B------:R-:W-:Y:S01]  /*03c0*/  ISETP.NE.AND P4, PT, R10, RZ, PT ;  /* 0x000000ff0a00720c */ /* 0x000fe20003f85270 */
[----:B------:R-:W-:Y:S01]  /*03d0*/  IMAD.MOV.U32 R153, RZ, RZ, 0x1 ;  /* 0x00000001ff997424 */ /* 0x000fe200078e00ff */
[----:B------:R-:W-:Y:S01]  /*03e0*/  LEA.HI R9, R0, R3, RZ, 0x3 ;  /* 0x0000000300097211 */ /* 0x000fe200078f18ff */
[----:B------:R-:W0:Y:S01]  /*03f0*/  LDC R15, c[0x0][0x140] ;  /* 0x00005000ff0f7b82 */ /* 0x000e220000000800 */
[----:B------:R-:W-:-:S02]  /*0400*/  ISETP.GE.U32.AND P6, PT, R35, 0x2, PT ;  /* 0x000000022300780c */ /* 0x000fc40003fc6070 */
[--C-:B------:R-:W-:Y:S02]  /*0410*/  SHF.R.S32.HI R11, RZ, 0x3, R9.reuse ;  /* 0x00000003ff0b7819 */ /* 0x100fe40000011409 */
[----:B--2---:R-:W-:Y:S02]  /*0420*/  SHF.R.S32.HI R2, RZ, 0x1f, R9 ;  /* 0x0000001fff027819 */ /* 0x004fe40000011409 */
[----:B------:R-:W-:Y:S01]  /*0430*/  SHF.R.S32.HI R9, RZ, 0x1f, R8 ;  /* 0x0000001fff097819 */ /* 0x000fe20000011408 */
[----:B------:R-:W2:Y:S01]  /*0440*/  LDC R25, c[0x0][0x148] ;  /* 0x00005200ff197b82 */ /* 0x000ea20000000800 */
[----:B-----5:R-:W-:Y:S02]  /*0450*/  ISETP.NE.OR P0, PT, R13, RZ, !P0 ;  /* 0x000000ff0d00720c */ /* 0x020fe40004705670 */
[----:B-1----:R-:W-:Y:S02]  /*0460*/  I2FP.F32.U32 R13, UR12 ;  /* 0x0000000c000d7c45 */ /* 0x002fe40008201000 */
[----:B------:R-:W-:-:S02]  /*0470*/  LEA.HI R2, R2, R11, RZ, 0x2 ;  /* 0x0000000b02027211 */ /* 0x000fc400078f10ff */
[----:B------:R-:W-:Y:S01]  /*0480*/  LEA.HI R9, R9, R8, RZ, 0x2 ;  /* 0x0000000809097211 */ /* 0x000fe200078f10ff */
[----:B------:R-:W-:Y:S01]  /*0490*/  FMUL R13, R13, UR4 ;  /* 0x000000040d0d7c20 */ /* 0x000fe20008400000 */
[----:B---3--:R-:W-:Y:S01]  /*04a0*/  ISETP.NE.OR P1, PT, R12, RZ, !P1 ;  /* 0x000000ff0c00720c */ /* 0x008fe20004f25670 */
[----:B------:R-:W-:Y:S01]  /*04b0*/  ULDC UR4, c[0x0][0x154] ;  /* 0x0000550000047ab9 */ /* 0x000fe20000000800 */
[----:B------:R-:W-:Y:S02]  /*04c0*/  LOP3.LUT R12, R2, 0xfffffffc, RZ, 0xc0, !PT ;  /* 0xfffffffc020c7812 */ /* 0x000fe400078ec0ff */
[----:B------:R-:W-:Y:S01]  /*04d0*/  LOP3.LUT R9, R9, 0x3ffffffc, RZ, 0xc0, !PT ;  /* 0x3ffffffc09097812 */ /* 0x000fe200078ec0ff */
[----:B------:R-:W1:Y:S01]  /*04e0*/  F2I.U32.TRUNC.NTZ R13, R13 ;  /* 0x0000000d000d7305 */ /* 0x000e62000020f000 */
[----:B------:R-:W-:Y:S01]  /*04f0*/  SHF.R.S32.HI R2, RZ, 0x1f, R5 ;  /* 0x0000001fff027819 */ /* 0x000fe20000011405 */
[----:B------:R-:W-:Y:S01]  /*0500*/  IMAD.IADD R12, R11, 0x1, -R12 ;  /* 0x000000010b0c7824 */ /* 0x000fe200078e0a0c */
[----:B------:R-:W-:Y:S01]  /*0510*/  VOTEU.ALL UP1, P0 ;  /* 0x00000000003f7886 */ /* 0x000fe20000020000 */
[----:B------:R-:W-:Y:S01]  /*0520*/  IMAD.IADD R9, R8, 0x1, -R9 ;  /* 0x0000000108097824 */ /* 0x000fe200078e0a09 */
[----:B------:R-:W-:Y:S01]  /*0530*/  LEA.HI R2, R2, R5, RZ, 0x2 ;  /* 0x0000000502027211 */ /* 0x000fe200078f10ff */
[----:B------:R-:W-:Y:S01]  /*0540*/  VOTEU.ALL UP0, P0 ;  /* 0x00000000003f7886 */ /* 0x000fe20000000000 */
[----:B----4-:R-:W-:Y:S01]  /*0550*/  I2FP.F32.U32 R8, R6 ;  /* 0x0000000600087245 */ /* 0x010fe20000201000 */
[----:B------:R-:W-:Y:S01]  /*0560*/  IMAD R9, R9, 0x4, R12 ;  /* 0x0000000409097824 */ /* 0x000fe200078e020c */
[----:B------:R-:W-:Y:S01]  /*0570*/  LOP3.LUT R2, R2, 0xfffffffc, RZ, 0xc0, !PT ;  /* 0xfffffffc02027812 */ /* 0x000fe200078ec0ff */
[----:B------:R-:W-:Y:S01]  /*0580*/  VOTEU.ALL UP2, P1 ;  /* 0x00000000003f7886 */ /* 0x000fe20000840000 */
[----:B------:R-:W3:Y:S01]  /*0590*/  @!UP1 S2UR UR7, SR_CgaCtaId ;  /* 0x00000000000799c3 */ /* 0x000ee20000008800 */
[----:B------:R-:W-:Y:S01]  /*05a0*/  FMUL R8, R8, UR4 ;  /* 0x0000000408087c20 */ /* 0x000fe20008400000 */
[----:B------:R-:W-:Y:S01]  /*05b0*/  IMAD.SHL.U32 R152, R9, 0x4, RZ ;  /* 0x0000000409987824 */ /* 0x000fe200078e00ff */
[----:B------:R-:W-:Y:S01]  /*05c0*/  UMOV UR4, 0x20 ;  /* 0x0000002000047882 */ /* 0x000fe20000000000 */
[----:B------:R-:W-:Y:S01]  /*05d0*/  IMAD.IADD R5, R5, 0x1, -R2 ;  /* 0x0000000105057824 */ /* 0x000fe200078e0a02 */
[----:B------:R-:W-:Y:S01]  /*05e0*/  LEA.HI R2, R9, R9, RZ, 0x1 ;  /* 0x0000000909027211 */ /* 0x000fe200078f08ff */
[----:B-1----:R-:W-:Y:S01]  /*05f0*/  IMAD.MOV R13, RZ, RZ, -R13 ;  /* 0x000000ffff0d7224 */ /* 0x002fe200078e0a0d */
[----:B------:R-:W1:Y:S01]  /*0600*/  F2I.U32.TRUNC.NTZ R8, R8 ;  /* 0x0000000800087305 */ /* 0x000e62000020f000 */
[----:B------:R-:W4:Y:S01]  /*0610*/  @!UP2 S2UR UR10, SR_CgaCtaId ;  /* 0x00000000000aa9c3 */ /* 0x000f220000008800 */
[----:B------:R-:W-:Y:S01]  /*0620*/  LOP3.LUT R2, R2, 0xfffffffe, RZ, 0xc0, !PT ;  /* 0xfffffffe02027812 */ /* 0x000fe200078ec0ff */
[----:B0-----:R-:W-:Y:S01]  /*0630*/  IMAD R21, R14, R13, UR12 ;  /* 0x0000000c0e157e24 */ /* 0x001fe2000f8e020d */
[----:B------:R-:W-:Y:S01]  /*0640*/  @!UP1 UMOV UR6, 0x400 ;  /* 0x0000040000069882 */ /* 0x000fe20000000000 */
[----:B------:R-:W-:-:S04]  /*0650*/  @!UP1 UIADD3 UR4, -UR4, 0x100000, URZ ;  /* 0x0010000004049890 */ /* 0x000fc8000fffe13f */
[----:B------:R-:W-:Y:S02]  /*0660*/  @!UP1 USHF.L.U32 UR5, UR4, 0xb, URZ ;  /* 0x0000000b04059899 */ /* 0x000fe4000800063f */
[----:B------:R-:W-:Y:S01]  /*0670*/  @!UP1 USHF.L.U32 UR4, UR4, 0x1, URZ ;  /* 0x0000000104049899 */ /* 0x000fe2000800063f */
[C---:B------:R-:W-:Y:S01]  /*0680*/  LOP3.LUT R152, R9.reuse, 0xc, R152, 0x78, !PT ;  /* 0x0000000c09987812 */ /* 0x040fe200078e7898 */
[----:B------:R-:W-:Y:S01]  /*0690*/  IMAD.IADD R2, R9, 0x1, -R2 ;  /* 0x0000000109027824 */ /* 0x000fe200078e0a02 */
[----:B------:R-:W-:Y:S01]  /*06a0*/  @!UP2 UMOV UR9, 0x400 ;  /* 0x000004000009a882 */ /* 0x000fe20000000000 */
[----:B------:R-:W-:Y:S01]  /*06b0*/  VOTEU.ALL UP3, P1 ;  /* 0x00000000003f7886 */ /* 0x000fe20000860000 */
[----:B------:R-:W-:Y:S01]  /*06c0*/  VOTEU.ALL UP4, P1 ;  /* 0x00000000003f7886 */ /* 0x000fe20000880000 */
[----:B------:R-:W-:Y:S01]  /*06d0*/  VOTEU.ALL UP5, P1 ;  /* 0x00000000003f7886 */ /* 0x000fe200008a0000 */
[----:B------:R-:W-:Y:S01]  /*06e0*/  ISETP.NE.AND P3, PT, R2, R21, PT ;  /* 0x000000150200720c */ /* 0x000fe20003f65270 */
[----:B------:R0:W0:Y:S01]  /*06f0*/  SHFL.IDX PT, R14, R7, RZ, 0x1f ;  /* 0x00001fff070e7589 */ /* 0x00002200000e0000 */
[----:B------:R-:W-:Y:S01]  /*0700*/  ISETP.EQ.U32.AND P2, PT, R15, 0x1, PT ;  /* 0x000000010f00780c */ /* 0x000fe20003f42070 */
[----:B-1----:R-:W-:Y:S01]  /*0710*/  IMAD.MOV R20, RZ, RZ, -R8 ;  /* 0x000000ffff147224 */ /* 0x002fe200078e0a08 */
[----:B---3--:R-:W-:-:S02]  /*0720*/  @!UP1 ULEA UR8, UR7, UR6, 0x18 ;  /* 0x0000000607089291 */ /* 0x008fc4000f8ec03f */
[----:B------:R-:W-:-:S04]  /*0730*/  @!UP2 UIADD3 UR6, -UR11, 0x100000, URZ ;  /* 0x001000000b06a890 */ /* 0x000fc8000fffe13f */
[----:B------:R-:W-:Y:S02]  /*0740*/  @!UP2 USHF.L.U32 UR7, UR6, 0xb, URZ ;  /* 0x0000000b0607a899 */ /* 0x000fe4000800063f */
[----:B------:R-:W-:Y:S01]  /*0750*/  @!UP2 USHF.L.U32 UR6, UR6, 0x1, URZ ;  /* 0x000000010606a899 */ /* 0x000fe2000800063f */
[----:B--2---:R-:W-:Y:S01]  /*0760*/  IMAD R9, R25, R20, R6 ;  /* 0x0000001419097224 */ /* 0x004fe200078e0206 */
[----:B------:R-:W-:Y:S01]  /*0770*/  VOTEU.ALL UP1, P0 ;  /* 0x00000000003f7886 */ /* 0x000fe20000020000 */
[----:B------:R-:W-:Y:S01]  /*0780*/  LOP3.LUT P0, RZ, R3, 0x7, RZ, 0xc0, !PT ;  /* 0x0000000703ff7812 */ /* 0x000fe2000780c0ff */
[----:B----4-:R-:W-:Y:S01]  /*0790*/  @!UP2 ULEA UR9, UR10, UR9, 0x18 ;  /* 0x000000090a09a291 */ /* 0x010fe2000f8ec03f */
[----:B------:R-:W-:Y:S01]  /*07a0*/  @P3 LEA.HI R2, R152, R152, RZ, 0x1 ;  /* 0x0000009898023211 */ /* 0x000fe200078f08ff */
[----:B------:R-:W-:Y:S01]  /*07b0*/  VOTEU.ALL UP2, P1 ;  /* 0x00000000003f7886 */ /* 0x000fe20000840000 */
[----:B------:R-:W-:Y:S01]  /*07c0*/  ISETP.NE.AND P1, PT, R5, 0x3, PT ;  /* 0x000000030500780c */ /* 0x000fe20003f25270 */
[----:B------:R-:W1:Y:S02]  /*07d0*/  FENCE.VIEW.ASYNC.S ;  /* 0x00000000000073c6 */ /* 0x000e640000000000 */
[----:B-1----:R1:W2:Y:S01]  /*07e0*/  @!UP0 SYNCS.EXCH.64 URZ, [UR8+0x60], UR4 ;  /* 0x00006004083f85b2 */ /* 0x0022a20008000100 */
[----:B------:R-:W-:-:S02]  /*07f0*/  @P3 SHF.R.S32.HI R2, RZ, 0x1, R2 ;  /* 0x00000001ff023819 */ /* 0x000fc40000011402 */
[----:B------:R-:W-:Y:S02]  /*0800*/  ISETP.EQ.OR P1, PT, R5, RZ, !P1 ;  /* 0x000000ff0500720c */ /* 0x000fe40004f22670 */
[----:B------:R-:W-:Y:S02]  /*0810*/  @P3 ISETP.NE.AND P5, PT, R2, R9, PT ;  /* 0x000000090200320c */ /* 0x000fe40003fa5270 */
[----:B------:R-:W-:Y:S02]  /*0820*/  ISETP.LT.U32.AND P0, PT, R152, 0x2, !P0 ;  /* 0x000000029800780c */ /* 0x000fe40004701070 */
[----:B------:R-:W-:Y:S02]  /*0830*/  ISETP.EQ.AND P1, PT, R10, RZ, P1 ;  /* 0x000000ff0a00720c */ /* 0x000fe40000f22270 */
[----:B------:R-:W-:Y:S02]  /*0840*/  SEL R2, RZ, 0x1, !P0 ;  /* 0x00000001ff027807 */ /* 0x000fe40004000000 */
[----:B------:R-:W-:-:S02]  /*0850*/  @P3 SEL R153, RZ, 0x1, P5 ;  /* 0x00000001ff993807 */ /* 0x000fc40002800000 */
[----:B------:R-:W-:Y:S01]  /*0860*/  SEL R16, RZ, 0x1, !P1 ;  /* 0x00000001ff107807 */ /* 0x000fe20004800000 */
[----:B------:R1:W3:Y:S01]  /*0870*/  @!UP1 SYNCS.EXCH.64 URZ, [UR8+0x68], UR4 ;  /* 0x00006804083f95b2 */ /* 0x0002e20008000100 */
[----:B------:R-:W-:Y:S01]  /*0880*/  NOP ;  /* 0x0000000000007918 */ /* 0x000fe20000000000 */
[----:B------:R-:W-:Y:S02]  /*0890*/  LOP3.LUT R153, R153, R2, RZ, 0xc0, !PT ;  /* 0x0000000299997212 */ /* 0x000fe400078ec0ff */
[----:B------:R-:W-:Y:S01]  /*08a0*/  SEL R16, R16, 0x2, P6 ;  /* 0x0000000210107807 */ /* 0x000fe20003000000 */
[----:B------:R1:W4:Y:S01]  /*08b0*/  @!UP2 SYNCS.EXCH.64 URZ, [UR9+0x40], UR6 ;  /* 0x00004006093fa5b2 */ /* 0x0003220008000100 */
[----:B------:R1:W0:Y:S01]  /*08c0*/  @!UP3 SYNCS.EXCH.64 URZ, [UR9+0x48], UR6 ;  /* 0x00004806093fb5b2 */ /* 0x0002220008000100 */
[----:B------:R1:W0:Y:S01]  /*08d0*/  @!UP4 SYNCS.EXCH.64 URZ, [UR9+0x50], UR6 ;  /* 0x00005006093fc5b2 */ /* 0x0002220008000100 */
[----:B------:R1:W0:Y:S01]  /*08e0*/  @!UP5 SYNCS.EXCH.64 URZ, [UR9+0x58], UR6 ;  /* 0x00005806093fd5b2 */ /* 0x0002220008000100 */
[----:B------:R-:W-:Y:S01]  /*08f0*/  NOP ;  /* 0x0000000000007918 */ /* 0x000fe20000000000 */
[----:B-12---:R-:W-:Y:S05]  /*0900*/  @!P2 BRA `(.L_x_3) ;  /* 0x000000000008a947 */ /* 0x006fea0003800000 */
[----:B0--34-:R-:W-:Y:S01]  /*0910*/  UCGABAR_ARV ;  /* 0x00000000000079c7 */ /* 0x019fe20008000000 */
[----:B------:R-:W-:Y:S05]  /*0920*/  BRA `(.L_x_4) ;  /* 0x0000000000047947 */ /* 0x000fea0003800000 */
.L_x_3:
[----:B0--34-:R-:W-:Y:S01]  /*0930*/  NOP ;  /* 0x0000000000007918 */ /* 0x019fe20000000000 */
.L_x_4:
[----:B------:R-:W-:Y:S01]  /*0940*/  ULDC.64 UR4, c[0x0][0x598] ;  /* 0x0001660000047ab9 */ /* 0x000fe20000000a00 */
[----:B------:R-:W-:Y:S01]  /*0950*/  ULDC.64 UR36, c[0x0][0x208] ;  /* 0x0000820000247ab9 */ /* 0x000fe20000000a00 */
[----:B------:R-:W-:-:S04]  /*0960*/  ISETP.NE.U32.AND P0, PT, RZ, UR4, PT ;  /* 0x00000004ff007c0c */ /* 0x000fc8000bf05070 */
[----:B------:R-:W-:-:S13]  /*0970*/  ISETP.NE.AND.EX P0, PT, RZ, UR5, PT, P0 ;  /* 0x00000005ff007c0c */ /* 0x000fda000bf05300 */
[----:B------:R-:W-:Y:S05]  /*0980*/  @!P0 BRA `(.L_x_5) ;  /* 0x00000000001c8947 */ /* 0x000fea0003800000 */
[----:B------:R-:W0:Y:S02]  /*0990*/  LDC.64 R8, c[0x0][0x598] ;  /* 0x00016600ff087b82 */ /* 0x000e240000000a00 */
[----:B0-----:R-:W2:Y:S02]  /*09a0*/  LDG.E.64 R8, desc[UR36][R8.64] ;  /* 0x0000002408087981 */ /* 0x001ea4000c1e1b00 */
[----:B--2---:R-:W-:-:S04]  /*09b0*/  ISETP.NE.U32.AND P0, PT, R8, RZ, PT ;  /* 0x000000ff0800720c */ /* 0x004fc80003f05070 */
[----:B------:R-:W-:-:S13]  /*09c0*/  ISETP.NE.AND.EX P0, PT, R9, RZ, PT, P0 ;  /* 0x000000ff0900720c */ /* 0x000fda0003f05300 */
[----:B------:R-:W-:Y:S05]  /*09d0*/  @!P0 BRA `(.L_x_5) ;  /* 0x0000000000088947 */ /* 0x000fea0003800000 */
[----:B------:R0:W5:Y:S01]  /*09e0*/  LD.E R154, desc[UR36][R8.64] ;  /* 0x00000024089a7980 */ /* 0x000162000c101900 */
[----:B------:R-:W-:Y:S05]  /*09f0*/  BRA `(.L_x_6) ;  /* 0x0000000000247947 */ /* 0x000fea0003800000 */
.L_x_5:
[----:B------:R-:W-:Y:S02]  /*0a00*/  ULDC.64 UR4, c[0x0][0x588] ;  /* 0x0001620000047ab9 */ /* 0x000fe40000000a00 */
[----:B------:R-:W-:-:S04]  /*0a10*/  ISETP.NE.U32.AND P0, PT, RZ, UR4, PT ;  /* 0x00000004ff007c0c */ /* 0x000fc8000bf05070 */
[----:B------:R-:W-:-:S13]  /*0a20*/  ISETP.NE.AND.EX P0, PT, RZ, UR5, PT, P0 ;  /* 0x00000005ff007c0c */ /* 0x000fda000bf05300 */
[----:B------:R-:W-:Y:S05]  /*0a30*/  @!P0 BRA `(.L_x_7) ;  /* 0x00000000000c8947 */ /* 0x000fea0003800000 */
[----:B------:R-:W0:Y:S02]  /*0a40*/  LDC.64 R154, c[0x0][0x588] ;  /* 0x00016200ff9a7b82 */ /* 0x000e240000000a00 */
[----:B0-----:R1:W5:Y:S01]  /*0a50*/  LDG.E R154, desc[UR36][R154.64] ;  /* 0x000000249a9a7981 */ /* 0x001362000c1e1900 */
[----:B------:R-:W-:Y:S05]  /*0a60*/  BRA `(.L_x_6) ;  /* 0x0000000000087947 */ /* 0x000fea0003800000 */
.L_x_7:
[----:B------:R-:W-:Y:S02]  /*0a70*/  ULDC UR4, c[0x0][0x580] ;  /* 0x0001600000047ab9 */ /* 0x000fe40000000800 */
[----:B------:R-:W-:-:S07]  /*0a80*/  IMAD.U32 R154, RZ, RZ, UR4 ;  /* 0x00000004ff9a7e24 */ /* 0x000fce000f8e00ff */
.L_x_6:
[----:B------:R-:W-:Y:S02]  /*0a90*/  ULDC.64 UR4, c[0x0][0x5a0] ;  /* 0x0001680000047ab9 */ /* 0x000fe40000000a00 */
[----:B------:R-:W-:-:S04]  /*0aa0*/  ISETP.NE.U32.AND P0, PT, RZ, UR4, PT ;  /* 0x00000004ff007c0c */ /* 0x000fc8000bf05070 */
[----:B------:R-:W-:-:S13]  /*0ab0*/  ISETP.NE.AND.EX P0, PT, RZ, UR5, PT, P0 ;  /* 0x00000005ff007c0c */ /* 0x000fda000bf05300 */
[----:B------:R-:W-:Y:S05]  /*0ac0*/  @!P0 BRA `(.L_x_8) ;  /* 0x00000000001c8947 */ /* 0x000fea0003800000 */
[----:B0-----:R-:W0:Y:S02]  /*0ad0*/  LDC.64 R8, c[0x0][0x5a0] ;  /* 0x00016800ff087b82 */ /* 0x001e240000000a00 */
[----:B0-----:R-:W2:Y:S02]  /*0ae0*/  LDG.E.64 R8, desc[UR36][R8.64] ;  /* 0x0000002408087981 */ /* 0x001ea4000c1e1b00 */
[----:B--2---:R-:W-:-:S04]  /*0af0*/  ISETP.NE.U32.AND P0, PT, R8, RZ, PT ;  /* 0x000000ff0800720c */ /* 0x004fc80003f05070 */
[----:B------:R-:W-:-:S13]  /*0b00*/  ISETP.NE.AND.EX P0, PT, R9, RZ, PT, P0 ;  /* 0x000000ff0900720c */ /* 0x000fda0003f05300 */
[----:B------:R-:W-:Y:S05]  /*0b10*/  @!P0 BRA `(.L_x_8) ;  /* 0x0000000000088947 */ /* 0x000fea0003800000 */
[----:B-1----:R0:W5:Y:S01]  /*0b20*/  LD.E R155, desc[UR36][R8.64] ;  /* 0x00000024089b7980 */ /* 0x002162000c101900 */
[----:B------:R-:W-:Y:S05]  /*0b30*/  BRA `(.L_x_9) ;  /* 0x0000000000247947 */ /* 0x000fea0003800000 */
.L_x_8:
[----:B------:R-:W-:Y:S02]  /*0b40*/  ULDC.64 UR4, c[0x0][0x590] ;  /* 0x0001640000047ab9 */ /* 0x000fe40000000a00 */
[----:B------:R-:W-:-:S04]  /*0b50*/  ISETP.NE.U32.AND P0, PT, RZ, UR4, PT ;  /* 0x00000004ff007c0c */ /* 0x000fc8000bf05070 */
[----:B------:R-:W-:-:S13]  /*0b60*/  ISETP.NE.AND.EX P0, PT, RZ, UR5, PT, P0 ;  /* 0x00000005ff007c0c */ /* 0x000fda000bf05300 */
[----:B------:R-:W-:Y:S05]  /*0b70*/  @!P0 BRA `(.L_x_10) ;  /* 0x00000000000c8947 */ /* 0x000fea0003800000 */
[----:B0-----:R-:W1:Y:S02]  /*0b80*/  LDC.64 R8, c[0x0][0x590] ;  /* 0x00016400ff087b82 */ /* 0x001e640000000a00 */
[----:B-1----:R1:W5:Y:S01]  /*0b90*/  LDG.E R155, desc[UR36][R8.64] ;  /* 0x00000024089b7981 */ /* 0x002362000c1e1900 */
[----:B------:R-:W-:Y:S05]  /*0ba0*/  BRA `(.L_x_9) ;  /* 0x0000000000087947 */ /* 0x000fea0003800000 */
.L_x_10:
[----:B------:R-:W-:Y:S02]  /*0bb0*/  ULDC UR4, c[0x0][0x584] ;  /* 0x0001610000047ab9 */ /* 0x000fe40000000800 */
[----:B-1----:R-:W-:-:S07]  /*0bc0*/  IMAD.U32 R155, RZ, RZ, UR4 ;  /* 0x00000004ff9b7e24 */ /* 0x002fce000f8e00ff */
.L_x_9:
[----:B------:R-:W2:Y:S01]  /*0bd0*/  LDC R2, c[0x0][0x65c] ;  /* 0x00019700ff027b82 */ /* 0x000ea20000000800 */
[----:B------:R-:W-:Y:S01]  /*0be0*/  ULDC UR6, c[0x0][0x28c] ;  /* 0x0000a30000067ab9 */ /* 0x000fe20000000800 */
[----:B------:R-:W-:Y:S01]  /*0bf0*/  ISETP.NE.AND P0, PT, R10, 0x2, PT ;  /* 0x000000020a00780c */ /* 0x000fe20003f05270 */
[----:B------:R-:W-:Y:S01]  /*0c00*/  UIADD3 UR6, UR6, 0x7f, URZ ;  /* 0x0000007f06067890 */ /* 0x000fe2000fffe03f */
[----:B01----:R-:W-:Y:S01]  /*0c10*/  IMAD.U32 R8, RZ, RZ, UR12 ;  /* 0x0000000cff087e24 */ /* 0x003fe2000f8e00ff */
[----:B------:R-:W-:Y:S01]  /*0c20*/  UMOV UR38, URZ ;  /* 0x0000003f00267c82 */ /* 0x000fe20008000000 */
[----:B------:R-:W-:Y:S01]  /*0c30*/  IMAD.MOV.U32 R9, RZ, RZ, RZ ;  /* 0x000000ffff097224 */ /* 0x000fe200078e00ff */
[----:B------:R-:W-:Y:S01]  /*0c40*/  USHF.R.S32.HI UR7, URZ, 0x1f, UR6 ;  /* 0x0000001f3f077899 */ /* 0x000fe20008011406 */
[----:B------:R-:W-:Y:S01]  /*0c50*/  UMOV UR39, URZ ;  /* 0x0000003f00277c82 */ /* 0x000fe20008000000 */
[----:B------:R-:W-:Y:S02]  /*0c60*/  ULDC.64 UR8, c[0x0][0x650] ;  /* 0x0001940000087ab9 */ /* 0x000fe40000000a00 */
[----:B------:R-:W-:-:S04]  /*0c70*/  ULEA.HI UR7, UR7, UR6, URZ, 0x7 ;  /* 0x0000000607077291 */ /* 0x000fc8000f8f383f */
[----:B------:R-:W-:Y:S01]  /*0c80*/  USHF.R.S32.HI UR40, URZ, 0x7, UR7 ;  /* 0x000000073f287899 */ /* 0x000fe20008011407 */
[----:B--2---:R-:W-:-:S13]  /*0c90*/  ISETP.NE.AND P1, PT, R2, 0x1, PT ;  /* 0x000000010200780c */ /* 0x004fda0003f25270 */
[----:B------:R-:W0:Y:S01]  /*0ca0*/  @P1 LDC R19, c[0x0][0x10] ;  /* 0x00000400ff131b82 */ /* 0x000e220000000800 */
[----:B------:R-:W-:Y:S02]  /*0cb0*/  @P1 IMAD.MOV.U32 R7, RZ, RZ, RZ ;  /* 0x000000ffff071224 */ /* 0x000fe400078e00ff */
[----:B------:R-:W-:-:S05]  /*0cc0*/  @P1 IMAD.MOV.U32 R17, RZ, RZ, RZ ;  /* 0x000000ffff111224 */ /* 0x000fca00078e00ff */
[----:B------:R-:W1:Y:S01]  /*0cd0*/  @!P1 LDC R11, c[0x0][0xc] ;  /* 0x00000300ff0b9b82 */ /* 0x000e620000000800 */
[----:B------:R-:W-:Y:S01]  /*0ce0*/  ULDC UR4, c[0x0][0xc] ;  /* 0x0000030000047ab9 */ /* 0x000fe20000000800 */
[----:B------:R-:W-:Y:S02]  /*0cf0*/  ULDC UR5, c[0x0][0x10] ;  /* 0x0000040000057ab9 */ /* 0x000fe40000000800 */
[----:B------:R-:W-:-:S04]  /*0d00*/  UIMAD.WIDE.U32 UR4, UR4, UR5, URZ ;  /* 0x00000005040472a5 */ /* 0x000fc8000f8e003f */
[----:B------:R-:W2:Y:S01]  /*0d10*/  LDC R2, c[0x0][0x14] ;  /* 0x00000500ff027b82 */ /* 0x000ea20000000800 */
[----:B0-----:R-:W-:-:S04]  /*0d20*/  @P1 IMAD.WIDE.U32 R18, R19, UR12, R6 ;  /* 0x0000000c13121c25 */ /* 0x001fc8000f8e0006 */
[----:B------:R-:W-:Y:S02]  /*0d30*/  @P1 IMAD.IADD R17, R19, 0x1, R17 ;  /* 0x0000000113111824 */ /* 0x000fe400078e0211 */
[----:B-1----:R-:W-:-:S04]  /*0d40*/  @!P1 IMAD.WIDE.U32 R8, R6, R11, R8 ;  /* 0x0000000b06089225 */ /* 0x002fc800078e0008 */
[----:B------:R-:W-:Y:S02]  /*0d50*/  @!P1 IMAD.MOV.U32 R18, RZ, RZ, R8 ;  /* 0x000000ffff129224 */ /* 0x000fe400078e0008 */
[----:B------:R-:W-:Y:S02]  /*0d60*/  @!P1 IMAD.MOV.U32 R17, RZ, RZ, R9 ;  /* 0x000000ffff119224 */ /* 0x000fe400078e0009 */
[----:B--2---:R-:W-:-:S04]  /*0d70*/  IMAD.WIDE.U32 R12, R2, UR4, RZ ;  /* 0x00000004020c7c25 */ /* 0x004fc8000f8e00ff */
[----:B------:R-:W-:Y:S01]  /*0d80*/  IMAD R23, R2, UR5, RZ ;  /* 0x0000000502177c24 */ /* 0x000fe2000f8e02ff */
[----:B------:R0:W-:Y:S03]  /*0d90*/  STL.64 [R1], R12 ;  /* 0x0000000c01007387 */ /* 0x0001e60000100a00 */
[----:B------:R-:W-:Y:S01]  /*0da0*/  IMAD.IADD R23, R13, 0x1, R23 ;  /* 0x000000010d177824 */ /* 0x000fe200078e0217 */
[----:B------:R-:W-:Y:S06]  /*0db0*/  @P0 BRA `(.L_x_11) ;  /* 0x0000000000200947 */ /* 0x000fec0003800000 */
[----:B------:R-:W-:Y:S01]  /*0dc0*/  UISETP.GE.U32.AND UP0, UPT, UR40, 0x3, UPT ;  /* 0x000000032800788c */ /* 0x000fe2000bf06070 */
[----:B------:R-:W-:Y:S01]  /*0dd0*/  IADD3 R18, P0, R18, R12, RZ ;  /* 0x0000000c12127210 */ /* 0x000fe20007f1e0ff */
[----:B------:R-:W-:Y:S01]  /*0de0*/  UIMAD.WIDE.U32 UR4, UR40, -0x55555555, URZ ;  /* 0xaaaaaaab280478a5 */ /* 0x000fe2000f8e003f */
[----:B------:R-:W-:-:S03]  /*0df0*/  UMOV UR39, URZ ;  /* 0x0000003f00277c82 */ /* 0x000fc60008000000 */
[----:B------:R-:W-:Y:S01]  /*0e00*/  USHF.R.U32.HI UR4, URZ, 0x1, UR5 ;  /* 0x000000013f047899 */ /* 0x000fe20008011605 */
[----:B------:R-:W-:-:S03]  /*0e10*/  IMAD.X R17, R23, 0x1, R17, P0 ;  /* 0x0000000117117824 */ /* 0x000fc600000e0611 */
[----:B------:R-:W-:Y:S02]  /*0e20*/  UIMAD UR38, UR4, -0x3, UR40 ;  /* 0xfffffffd042678a4 */ /* 0x000fe4000f8e0228 */
[----:B------:R-:W-:-:S12]  /*0e30*/  @UP0 ULOP3.LUT UR39, UR4, 0x1, URZ, 0xc0, !UPT ;  /* 0x0000000104270892 */ /* 0x000fd8000f8ec03f */
.L_x_11:
[----:B------:R-:W-:Y:S01]  /*0e40*/  ISETP.GE.U32.AND P0, PT, R18, UR8, PT ;  /* 0x0000000812007c0c */ /* 0x000fe2000bf06070 */
[----:B------:R-:W-:Y:S01]  /*0e50*/  IMAD.MOV.U32 R19, RZ, RZ, -0x1 ;  /* 0xffffffffff137424 */ /* 0x000fe200078e00ff */
[----:B------:R-:W-:Y:S01]  /*0e60*/  PRMT R8, RZ, 0x7610, R8 ;  /* 0x00007610ff087816 */ /* 0x000fe20000000008 */
[----:B------:R-:W-:Y:S01]  /*0e70*/  IMAD.MOV.U32 R22, RZ, RZ, -0x1 ;  /* 0xffffffffff167424 */ /* 0x000fe200078e00ff */
[----:B------:R-:W-:Y:S01]  /*0e80*/  ISETP.GE.U32.AND.EX P0, PT, R17, UR9, PT, P0 ;  /* 0x0000000911007c0c */ /* 0x000fe2000bf06100 */
[----:B------:R-:W-:-:S12]  /*0e90*/  IMAD.MOV.U32 R2, RZ, RZ, -0x1 ;  /* 0xffffffffff027424 */ /* 0x000fd800078e00ff */
[----:B------:R-:W-:Y:S05]  /*0ea0*/  @P0 BRA `(.L_x_12) ;  /* 0x00000004002c0947 */ /* 0x000fea0003800000 */
[----:B------:R-:W1:Y:S01]  /*0eb0*/  LDC.64 R26, c[0x0][0x628] ;  /* 0x00018a00ff1a7b82 */ /* 0x000e620000000a00 */
[----:B------:R-:W-:Y:S02]  /*0ec0*/  IMAD.MOV.U32 R8, RZ, RZ, R18 ;  /* 0x000000ffff087224 */ /* 0x000fe400078e0012 */
[----:B------:R-:W-:-:S05]  /*0ed0*/  IMAD.MOV.U32 R9, RZ, RZ, R17 ;  /* 0x000000ffff097224 */ /* 0x000fca00078e0011 */
[----:B------:R-:W2:Y:S08]  /*0ee0*/  LDC R2, c[0x0][0x630] ;  /* 0x00018c00ff027b82 */ /* 0x000eb00000000800 */
[----:B------:R-:W3:Y:S01]  /*0ef0*/  LDC.64 R28, c[0x0][0x620] ;  /* 0x00018800ff1c7b82 */ /* 0x000ee20000000a00 */
[----:B-1----:R-:W-:-:S04]  /*0f00*/  ISETP.NE.U32.AND P0, PT, R26, RZ, PT ;  /* 0x000000ff1a00720c */ /* 0x002fc80003f05070 */
[----:B------:R-:W-:-:S13]  /*0f10*/  ISETP.NE.AND.EX P0, PT, R27, RZ, PT, P0 ;  /* 0x000000ff1b00720c */ /* 0x000fda0003f05300 */
[----:B--23--:R-:W-:Y:S05]  /*0f20*/  @!P0 BRA `(.L_x_13) ;  /* 0x0000000000288947 */ /* 0x00cfea0003800000 */
[----:B0-----:R-:W0:Y:S02]  /*0f30*/  LDC R13, c[0x0][0x634] ;  /* 0x00018d00ff0d7b82 */ /* 0x001e240000000800 */
[----:B0-----:R-:W-:-:S05]  /*0f40*/  IADD3 R13, P0, R18, R13, RZ ;  /* 0x0000000d120d7210 */ /* 0x001fca0007f1e0ff */
[----:B------:R-:W-:-:S04]  /*0f50*/  IMAD.X R15, RZ, RZ, R17, P0 ;  /* 0x000000ffff0f7224 */ /* 0x000fc800000e0611 */
[----:B------:R-:W-:-:S04]  /*0f60*/  IMAD.WIDE.U32 R8, R15, R26, RZ ;  /* 0x0000001a0f087225 */ /* 0x000fc800078e00ff */
[----:B------:R-:W-:-:S04]  /*0f70*/  IMAD.WIDE.U32 R10, P0, R13, R27, R8 ;  /* 0x0000001b0d0a7225 */ /* 0x000fc80007800008 */
[----:B------:R-:W-:-:S04]  /*0f80*/  IMAD.WIDE.U32 R8, R13, R26, RZ ;  /* 0x0000001a0d087225 */ /* 0x000fc800078e00ff */
[----:B------:R-:W-:Y:S01]  /*0f90*/  IMAD.X R13, RZ, RZ, RZ, P0 ;  /* 0x000000ffff0d7224 */ /* 0x000fe200000e06ff */
[----:B------:R-:W-:Y:S01]  /*0fa0*/  IADD3 RZ, P0, R9, R10, RZ ;  /* 0x0000000a09ff7210 */ /* 0x000fe20007f1e0ff */
[----:B------:R-:W-:-:S04]  /*0fb0*/  IMAD.MOV.U32 R12, RZ, RZ, R11 ;  /* 0x000000ffff0c7224 */ /* 0x000fc800078e000b */
[----:B------:R-:W-:-:S08]  /*0fc0*/  IMAD.WIDE.U32.X R8, R15, R27, R12, P0 ;  /* 0x0000001b0f087225 */ /* 0x000fd000000e040c */
.L_x_13:
[----:B------:R-:W1:Y:S01]  /*0fd0*/  LDC.64 R32, c[0x0][0x640] ;  /* 0x00019000ff207b82 */ /* 0x000e620000000a00 */
[-C--:B------:R-:W-:Y:S01]  /*0fe0*/  SHF.R.U64 R30, R8, R2.reuse, R9 ;  /* 0x00000002081e7219 */ /* 0x080fe20000001209 */
[----:B------:R-:W-:Y:S01]  /*0ff0*/  IMAD.MOV.U32 R19, RZ, RZ, R17 ;  /* 0x000000ffff137224 */ /* 0x000fe200078e0011 */
[----:B------:R-:W-:Y:S01]  /*1000*/  SHF.R.U32.HI R2, RZ, R2, R9 ;  /* 0x00000002ff027219 */ /* 0x000fe20000011609 */
[----:B------:R-:W-:Y:S01]  /*1010*/  IMAD.MOV.U32 R26, RZ, RZ, 0x1 ;  /* 0x00000001ff1a7424 */ /* 0x000fe200078e00ff */
[----:B------:R-:W-:-:S03]  /*1020*/  IADD3 R11, P0, RZ, -R30, RZ ;  /* 0x8000001eff0b7210 */ /* 0x000fc60007f1e0ff */
[----:B------:R-:W2:Y:S02]  /*1030*/  LDC R10, c[0x0][0x618] ;  /* 0x00018600ff0a7b82 */ /* 0x000ea40000000800 */
[----:B------:R-:W-:-:S04]  /*1040*/  IMAD.X R9, RZ, RZ, ~R2, P0 ;  /* 0x000000ffff097224 */ /* 0x000fc800000e0e02 */
[-C--:B------:R-:W-:Y:S02]  /*1050*/  IMAD R2, R9, R28.reuse, RZ ;  /* 0x0000001c09027224 */ /* 0x080fe400078e02ff */
[----:B0-----:R-:W0:Y:S01]  /*1060*/  LDC R13, c[0x0][0x608] ;  /* 0x00018200ff0d7b82 */ /* 0x001e220000000800 */
[----:B------:R-:W-:-:S04]  /*1070*/  IMAD.WIDE.U32 R8, R11, R28, R18 ;  /* 0x0000001c0b087225 */ /* 0x000fc800078e0012 */
[----:B------:R-:W-:Y:S02]  /*1080*/  IMAD R11, R11, R29, R2 ;  /* 0x0000001d0b0b7224 */ /* 0x000fe400078e0202 */
[----:B------:R-:W-:Y:S01]  /*1090*/  IMAD.MOV.U32 R2, RZ, RZ, -0x1 ;  /* 0xffffffffff027424 */ /* 0x000fe200078e00ff */
[----:B------:R-:W3:Y:S01]  /*10a0*/  LDC R31, c[0x0][0x658] ;  /* 0x00019600ff1f7b82 */ /* 0x000ee20000000800 */
[----:B------:R-:W-:Y:S01]  /*10b0*/  IMAD.IADD R9, R9, 0x1, R11 ;  /* 0x0000000109097824 */ /* 0x000fe200078e020b */
[----:B-1----:R-:W-:-:S04]  /*10c0*/  ISETP.NE.U32.AND P0, PT, R32, RZ, PT ;  /* 0x000000ff2000720c */ /* 0x002fc80003f05070 */
[----:B------:R-:W-:Y:S02]  /*10d0*/  ISETP.NE.AND.EX P0, PT, R33, RZ, PT, P0 ;  /* 0x000000ff2100720c */ /* 0x000fe40003f05300 */
[----:B------:R-:W1:Y:S01]  /*10e0*/  LDC R29, c[0x0][0x600] ;  /* 0x00018000ff1d7b82 */ /* 0x000e620000000800 */
[-CC-:B--2---:R-:W-:Y:S02]  /*10f0*/  SHF.R.U64 R27, R8, R10.reuse, R9.reuse ;  /* 0x0000000a081b7219 */ /* 0x184fe40000001209 */
[----:B------:R-:W-:-:S05]  /*1100*/  SHF.R.U32.HI R8, RZ, R10, R9 ;  /* 0x0000000aff087219 */ /* 0x000fca0000011609 */
[----:B------:R-:W2:Y:S01]  /*1110*/  LDC R22, c[0x0][0x648] ;  /* 0x00019200ff167b82 */ /* 0x000ea20000000800 */
[-CC-:B0-----:R-:W-:Y:S02]  /*1120*/  SHF.R.U64 R34, R27, R13.reuse, R8.reuse ;  /* 0x0000000d1b227219 */ /* 0x181fe40000001208 */
[----:B------:R-:W-:-:S05]  /*1130*/  SHF.R.U32.HI R8, RZ, R13, R8 ;  /* 0x0000000dff087219 */ /* 0x000fca0000011608 */
[----:B------:R-:W0:Y:S01]  /*1140*/  LDC R24, c[0x0][0x638] ;  /* 0x00018e00ff187b82 */ /* 0x000e220000000800 */
[-CC-:B---3--:R-:W-:Y:S02]  /*1150*/  SHF.R.U64 R36, R34, R31.reuse, R8.reuse ;  /* 0x0000001f22247219 */ /* 0x188fe40000001208 */
[-C--:B------:R-:W-:Y:S02]  /*1160*/  SHF.L.U32 R2, R2, R31.reuse, RZ ;  /* 0x0000001f02027219 */ /* 0x080fe400000006ff */
[----:B------:R-:W-:Y:S01]  /*1170*/  SHF.R.U32.HI R9, RZ, R31, R8 ;  /* 0x0000001fff097219 */ /* 0x000fe20000011608 */
[----:B------:R-:W-:Y:S01]  /*1180*/  IMAD.MOV.U32 R8, RZ, RZ, R36 ;  /* 0x000000ffff087224 */ /* 0x000fe200078e0024 */
[----:B------:R-:W-:Y:S01]  /*1190*/  LOP3.LUT R15, RZ, R2, RZ, 0x33, !PT ;  /* 0x00000002ff0f7212 */ /* 0x000fe200078e33ff */
[----:B------:R-:W3:Y:S01]  /*11a0*/  LDC R28, c[0x0][0x610] ;  /* 0x00018400ff1c7b82 */ /* 0x000ee20000000800 */
[----:B------:R-:W-:Y:S05]  /*11b0*/  @!P0 BRA `(.L_x_14) ;  /* 0x0000000000288947 */ /* 0x000fea0003800000 */
[----:B------:R-:W4:Y:S02]  /*11c0*/  LDC R13, c[0x0][0x64c] ;  /* 0x00019300ff0d7b82 */ /* 0x000f240000000800 */
[----:B----4-:R-:W-:-:S05]  /*11d0*/  IADD3 R13, P0, R36, R13, RZ ;  /* 0x0000000d240d7210 */ /* 0x010fca0007f1e0ff */
        /* <DEDUP_REMOVED lines=8> */
.L_x_14:
[----:B--2---:R-:W-:Y:S01]  /*1260*/  SHF.R.U64 R7, R8, R22, R9 ;  /* 0x0000001608077219 */ /* 0x004fe20000001209 */
[----:B-1----:R-:W-:Y:S01]  /*1270*/  VIADD R8, R29, 0xffffffff ;  /* 0xffffffff1d087836 */ /* 0x002fe20000000000 */
[----:B------:R-:W-:Y:S01]  /*1280*/  SHF.L.U32 R2, R26, R31, RZ ;  /* 0x0000001f1a027219 */ /* 0x000fe200000006ff */
[----:B------:R-:W-:Y:S01]  /*1290*/  @P1 IMAD R21, R25, R20, R6 ;  /* 0x0000001419151224 */ /* 0x000fe200078e0206 */
[----:B------:R-:W-:Y:S01]  /*12a0*/  LOP3.LUT R15, R34, R15, RZ, 0xc0, !PT ;  /* 0x0000000f220f7212 */ /* 0x000fe200078ec0ff */
[----:B------:R-:W-:Y:S01]  /*12b0*/  IMAD.MOV R9, RZ, RZ, -R7 ;  /* 0x000000ffff097224 */ /* 0x000fe200078e0a07 */
[----:B------:R-:W-:-:S03]  /*12c0*/  LOP3.LUT R8, R27, R8, RZ, 0xc0, !PT ;  /* 0x000000081b087212 */ /* 0x000fc600078ec0ff */
[----:B------:R-:W-:Y:S02]  /*12d0*/  IMAD R6, R2, R7, R15 ;  /* 0x0000000702067224 */ /* 0x000fe400078e020f */
[----:B0-----:R-:W-:Y:S02]  /*12e0*/  IMAD R2, R9, R24, R36 ;  /* 0x0000001809027224 */ /* 0x001fe400078e0224 */
[----:B---3--:R-:W-:Y:S02]  /*12f0*/  IMAD R19, R6, R28, R21 ;  /* 0x0000001c06137224 */ /* 0x008fe400078e0215 */
[----:B------:R-:W-:Y:S02]  /*1300*/  IMAD R2, R2, R29, R8 ;  /* 0x0000001d02027224 */ /* 0x000fe400078e0208 */
[----:B------:R-:W-:-:S03]  /*1310*/  IMAD.MOV.U32 R6, RZ, RZ, 0x1 ;  /* 0x00000001ff067424 */ /* 0x000fc600078e00ff */
[----:B------:R-:W-:Y:S02]  /*1320*/  SEL R22, R2, R19, !P1 ;  /* 0x0000001302167207 */ /* 0x000fe40004800000 */
[----:B------:R-:W-:Y:S01]  /*1330*/  SEL R19, R19, R2, !P1 ;  /* 0x0000000213137207 */ /* 0x000fe20004800000 */
[----:B------:R-:W-:Y:S01]  /*1340*/  IMAD.MOV.U32 R2, RZ, RZ, R30 ;  /* 0x000000ffff027224 */ /* 0x000fe200078e001e */
[----:B------:R-:W-:-:S07]  /*1350*/  PRMT R8, R6, 0x7610, R8 ;  /* 0x0000761006087816 */ /* 0x000fce0000000008 */
.L_x_12:
[----:B------:R-:W-:Y:S05]  /*1360*/  @!P2 BRA `(.L_x_15) ;  /* 0x00000000000ca947 */ /* 0x000fea0003800000 */
[----:B------:R-:W-:Y:S01]  /*1370*/  UCGABAR_WAIT ;  /* 0x0000000000007dc7 */ /* 0x000fe20008000000 */
[----:B------:R-:W-:Y:S01]  /*1380*/  CCTL.IVALL ;  /* 0x00000000ff00798f */ /* 0x000fe20002000000 */
[----:B------:R-:W-:Y:S05]  /*1390*/  BRA `(.L_x_16) ;  /* 0x0000000000047947 */ /* 0x000fea0003800000 */
.L_x_15:
[----:B------:R-:W-:Y:S06]  /*13a0*/  BAR.SYNC.DEFER_BLOCKING 0x0 ;  /* 0x0000000000007b1d */ /* 0x000fec0000010000 */
.L_x_16:
[----:B------:R-:W-:Y:S05]  /*13b0*/  @!P4 BRA `(.L_x_17) ;  /* 0x00000094008cc947 */ /* 0x000fea0003800000 */
[----:B------:R-:W-:-:S13]  /*13c0*/  ISETP.GT.U32.AND P0, PT, R35, 0x1, PT ;  /* 0x000000012300780c */ /* 0x000fda0003f04070 */
[----:B------:R-:W-:Y:S05]  /*13d0*/  @P0 EXIT ;  /* 0x000000000000094d */ /* 0x000fea0003800000 */
.L_x_18:
[----:B------:R-:W-:-:S08]  /*13e0*/  NOP ;  /* 0x0000000000007918 */ /* 0x000fd00000000000 */
[----:B------:R-:W1:Y:S02]  /*13f0*/  USETMAXREG.TRY_ALLOC.CTAPOOL UP0, 0xe8 ;  /* 0x000000e8000079c8 */ /* 0x000e640008000600 */
[----:B-1----:R-:W-:-:S13]  /*1400*/  PLOP3.LUT P0, PT, PT, PT, UP0, 0x80, 0x0 ;  /* 0x000000000000781c */ /* 0x002fda0003f0f008 */
[----:B------:R-:W-:Y:S05]  /*1410*/  @!P0 BRA `(.L_x_18) ;  /* 0xfffffffc00f08947 */ /* 0x000fea000383ffff */
[----:B------:R-:W-:-:S13]  /*1420*/  LOP3.LUT P0, RZ, R8, 0xff, RZ, 0xc0, !PT ;  /* 0x000000ff08ff7812 */ /* 0x000fda000780c0ff */
[----:B------:R-:W-:Y:S05]  /*1430*/  @!P0 EXIT ;  /* 0x000000000000894d */ /* 0x000fea0003800000 */
[----:B------:R-:W1:Y:S01]  /*1440*/  S2UR UR4, SR_CgaCtaId ;  /* 0x00000000000479c3 */ /* 0x000e620000008800 */
[----:B------:R-:W-:Y:S01]  /*1450*/  VIADD R14, R14, 0xffffffff ;  /* 0xffffffff0e0e7836 */ /* 0x000fe20000000000 */
[CC--:B------:R-:W-:Y:S01]  /*1460*/  LEA.HI R4, R0.reuse, R3.reuse, RZ, 0x2 ;  /* 0x0000000300047211 */ /* 0x0c0fe200078f10ff */
[----:B------:R-:W-:Y:S01]  /*1470*/  UMOV UR41, 0x400 ;  /* 0x0000040000297882 */ /* 0x000fe20000000000 */
[----:B------:R-:W-:Y:S01]  /*1480*/  LEA.HI R0, R0, R3, RZ, 0x5 ;  /* 0x0000000300007211 */ /* 0x000fe200078f28ff */
[----:B------:R-:W-:Y:S01]  /*1490*/  UISETP.LT.AND UP0, UPT, UR40, 0x1, UPT ;  /* 0x000000012800788c */ /* 0x000fe2000bf01270 */
[----:B------:R-:W-:Y:S01]  /*14a0*/  R2UR UR42, R14 ;  /* 0x000000000e2a72ca */ /* 0x000fe200000e0000 */
[----:B------:R-:W-:Y:S01]  /*14b0*/  USHF.L.U32 UR44, UR40, 0x1, URZ ;  /* 0x00000001282c7899 */ /* 0x000fe2000800063f */
[--C-:B------:R-:W-:Y:S01]  /*14c0*/  SHF.R.S32.HI R156, RZ, 0x2, R4.reuse ;  /* 0x00000002ff9c7819 */ /* 0x100fe20000011404 */
[----:B------:R-:W-:Y:S01]  /*14d0*/  USEL UR43, UR40, 0x1, UP0 ;  /* 0x00000001282b7887 */ /* 0x000fe20008000000 */
[----:B------:R-:W-:-:S02]  /*14e0*/  SHF.R.S32.HI R5, RZ, 0x1f, R4 ;  /* 0x0000001fff057819 */ /* 0x000fc40000011404 */
[----:B------:R-:W-:Y:S01]  /*14f0*/  LOP3.LUT R158, R4, 0xfffffffc, RZ, 0xc0, !PT ;  /* 0xfffffffc049e7812 */ /* 0x000fe200078ec0ff */
[----:B------:R-:W-:Y:S01]  /*1500*/  UIADD3 UR43, -UR43, UR40, URZ ;  /* 0x000000282b2b7290 */ /* 0x000fe2000fffe13f */
[----:B------:R-:W-:Y:S02]  /*1510*/  LEA.HI R5, R5, R156, RZ, 0x3 ;  /* 0x0000009c05057211 */ /* 0x000fe400078f18ff */
[----:B------:R-:W-:Y:S01]  /*1520*/  ISETP.NE.AND P0, PT, R14, RZ, PT ;  /* 0x000000ff0e00720c */ /* 0x000fe20003f05270 */
[----:B------:R-:W-:Y:S01]  /*1530*/  IMAD.IADD R158, R3, 0x1, -R158 ;  /* 0x00000001039e7824 */ /* 0x000fe200078e0a9e */
[----:B------:R-:W-:Y:S01]  /*1540*/  LOP3.LUT R5, R5, 0xfffffff8, RZ, 0xc0, !PT ;  /* 0xfffffff805057812 */ /* 0x000fe200078ec0ff */
[----:B------:R-:W-:Y:S01]  /*1550*/  USHF.L.U32 UR42, UR42, 0x3, URZ ;  /* 0x000000032a2a7899 */ /* 0x000fe2000800063f */
[----:B------:R-:W-:Y:S02]  /*1560*/  LOP3.LUT R174, R16, 0x1, RZ, 0xfc, !PT ;  /* 0x0000000110ae7812 */ /* 0x000fe400078efcff */
[----:B------:R-:W-:Y:S01]  /*1570*/  SEL R175, RZ, 0x1, P0 ;  /* 0x00000001ffaf7807 */ /* 0x000fe20000000000 */
[----:B------:R-:W-:Y:S01]  /*1580*/  IMAD.IADD R156, R156, 0x1, -R5 ;  /* 0x000000019c9c7824 */ /* 0x000fe200078e0a05 */
[----:B-1----:R-:W-:Y:S01]  /*1590*/  ULEA UR41, UR4, UR41, 0x18 ;  /* 0x0000002904297291 */ /* 0x002fe2000f8ec03f */
[----:B------:R-:W-:Y:S01]  /*15a0*/  SHF.R.S32.HI R5, RZ, 0x5, R0 ;  /* 0x00000005ff057819 */ /* 0x000fe20000011400 */
[----:B------:R-:W-:Y:S01]  /*15b0*/  IMAD.U32 R160, RZ, RZ, UR42 ;  /* 0x0000002affa07e24 */ /* 0x000fe2000f8e00ff */
[----:B------:R-:W-:Y:S01]  /*15c0*/  ULDC UR4, c[0x0][0x284] ;  /* 0x0000a10000047ab9 */ /* 0x000fe20000000800 */
[----:B------:R-:W-:Y:S01]  /*15d0*/  UIADD3 UR45, UR41, 0x40, URZ ;  /* 0x00000040292d7890 */ /* 0x000fe2000fffe03f */
[--C-:B------:R-:W-:Y:S01]  /*15e0*/  SHF.R.S32.HI R157, RZ, 0x1f, R156.reuse ;  /* 0x0000001fff9d7819 */ /* 0x100fe2000001149c */
[----:B------:R-:W-:Y:S01]  /*15f0*/  IMAD R163, R5, -0x10, -R156 ;  /* 0xfffffff005a37824 */ /* 0x000fe200078e0a9c */
[----:B------:R-:W-:-:S02]  /*1600*/  LOP3.LUT R162, R160, 0x8, RZ, 0xc0, !PT ;  /* 0x00000008a0a27812 */ /* 0x000fc400078ec0ff */
[----:B------:R-:W-:Y:S01]  /*1610*/  LOP3.LUT R160, R160, 0x8, RZ, 0xc, !PT ;  /* 0x00000008a0a07812 */ /* 0x000fe200078e0cff */
[----:B------:R-:W-:Y:S01]  /*1620*/  IMAD.U32 R159, RZ, RZ, UR45 ;  /* 0x0000002dff9f7e24 */ /* 0x000fe2000f8e00ff */
[----:B------:R-:W-:Y:S01]  /*1630*/  LOP3.LUT R162, R162, 0x18, RZ, 0x3c, !PT ;  /* 0x00000018a2a27812 */ /* 0x000fe200078e3cff */
[----:B------:R-:W-:-:S04]  /*1640*/  IMAD.WIDE R156, R5, 0x10, R156 ;  /* 0x00000010059c7825 */ /* 0x000fc800078e029c */
[----:B------:R-:W-:Y:S02]  /*1650*/  VIADD R161, R159, UR42 ;  /* 0x0000002a9fa17c36 */ /* 0x000fe40008000000 */
[----:B------:R-:W-:-:S07]  /*1660*/  VIADD R163, R163, UR4 ;  /* 0x00000004a3a37c36 */ /* 0x000fce0008000000 */
.L_x_294:
[----:B------:R-:W-:Y:S01]  /*1670*/  SHF.L.U32 R0, R175, 0x1f, RZ ;  /* 0x0000001faf007819 */ /* 0x000fe200000006ff */
[----:B------:R-:W-:Y:S02]  /*1680*/  ULDC UR4, c[0x0][0x28c] ;  /* 0x0000a30000047ab9 */ /* 0x000fe40000000800 */
[----:B------:R-:W-:Y:S01]  /*1690*/  ISETP.LT.AND P1, PT, RZ, UR4, PT ;  /* 0x00000004ff007c0c */ /* 0x000fe2000bf21270 */
[----:B------:R-:W1:Y:S02]  /*16a0*/  SYNCS.PHASECHK.TRANS64.TRYWAIT P0, [R159+UR42], R0 ;  /* 0x000000009f0075a7 */ /* 0x000e64000800016a */
[----:B-1-34-:R-:W-:Y:S10]  /*16b0*/  @!P0 BRA `(.L_x_19) ;  /* 0x000000a000f08947 */ /* 0x01aff40003800000 */
.L_x_315:
[----:B------:R-:W-:Y:S05]  /*16c0*/  @P1 BRA `(.L_x_20) ;  /* 0x0000000000401947 */ /* 0x000fea0003800000 */
[----:B-1----:R-:W-:Y:S01]  /*16d0*/  MOV R0, 0x0 ;  /* 0x0000000000007802 */ /* 0x002fe20000000f00 */
[----:B------:R-:W-:Y:S01]  /*16e0*/  ULDC.64 UR4, c[0x4][0x68] ;  /* 0x01001a0000047ab9 */ /* 0x000fe20000000a00 */
[----:B------:R-:W-:Y:S01]  /*16f0*/  ULDC.64 UR6, c[0x4][0x8] ;  /* 0x0100020000067ab9 */ /* 0x000fe20000000a00 */
[----:B------:R-:W-:Y:S01]  /*1700*/  IMAD.U32 R4, RZ, RZ, UR4 ;  /* 0x00000004ff047e24 */ /* 0x000fe2000f8e00ff */
[----:B------:R1:W2:Y:S01]  /*1710*/  LDC.64 R14, c[0x4][R0] ;  /* 0x01000000000e7b82 */ /* 0x0002a20000000a00 */
[----:B------:R-:W-:Y:S01]  /*1720*/  IMAD.U32 R5, RZ, RZ, UR5 ;  /* 0x00000005ff057e24 */ /* 0x000fe2000f8e00ff */
[----:B------:R-:W-:Y:S01]  /*1730*/  ULDC.64 UR4, c[0x4][0x70] ;  /* 0x01001c0000047ab9 */ /* 0x000fe20000000a00 */
[----:B------:R-:W-:Y:S02]  /*1740*/  IMAD.U32 R10, RZ, RZ, UR6 ;  /* 0x00000006ff0a7e24 */ /* 0x000fe4000f8e00ff */
[----:B------:R-:W-:Y:S02]  /*1750*/  IMAD.U32 R6, RZ, RZ, UR4 ;  /* 0x00000004ff067e24 */ /* 0x000fe4000f8e00ff */
[----:B------:R-:W-:-:S02]  /*1760*/  IMAD.U32 R7, RZ, RZ, UR5 ;  /* 0x00000005ff077e24 */ /* 0x000fc4000f8e00ff */
[----:B------:R-:W-:Y:S02]  /*1770*/  IMAD.U32 R11, RZ, RZ, UR7 ;  /* 0x00000007ff0b7e24 */ /* 0x000fe4000f8e00ff */
[----:B------:R-:W-:Y:S02]  /*1780*/  IMAD.MOV.U32 R8, RZ, RZ, 0x1e1 ;  /* 0x000001e1ff087424 */ /* 0x000fe400078e00ff */
[----:B0-----:R-:W-:Y:S02]  /*1790*/  IMAD.MOV.U32 R12, RZ, RZ, 0x1 ;  /* 0x00000001ff0c7424 */ /* 0x001fe400078e00ff */
[----:B-1----:R-:W-:-:S07]  /*17a0*/  IMAD.MOV.U32 R13, RZ, RZ, RZ ;  /* 0x000000ffff0d7224 */ /* 0x002fce00078e00ff */
[----:B------:R-:W-:-:S07]  /*17b0*/  LEPC R20, `(.L_x_20) ;  /* 0x000000001014794e */ /* 0x000fce0000000000 */
[----:B--2--5:R-:W-:Y:S05]  /*17c0*/  CALL.ABS.NOINC R14 ;  /* 0x000000000e007343 */ /* 0x024fea0003c00000 */
.L_x_20:
[----:B------:R-:W-:-:S13]  /*17d0*/  ISETP.NE.AND P0, PT, R174, 0x3, PT ;  /* 0x00000003ae00780c */ /* 0x000fda0003f05270 */
[----:B------:R-:W-:Y:S05]  /*17e0*/  @!P0 BRA `(.L_x_21) ;  /* 0x0000000000048947 */ /* 0x000fea0003800000 */
[----:B------:R-:W-:Y:S01]  /*17f0*/  BPT.TRAP 0x1 ;  /* 0x000000040000795c */ /* 0x000fe20000300000 */
.L_x_21:
[----:B------:R-:W-:Y:S02]  /*1800*/  IMAD.U32 R3, RZ, RZ, UR38 ;  /* 0x00000026ff037e24 */ /* 0x000fe4000f8e00ff */
[----:B-1----:R-:W-:-:S03]  /*1810*/  IMAD.U32 R0, RZ, RZ, UR39 ;  /* 0x00000027ff007e24 */ /* 0x002fc6000f8e00ff */
[----:B------:R-:W-:Y:S02]  /*1820*/  LEA R3, R3, UR41, 0x3 ;  /* 0x0000002903037c11 */ /* 0x000fe4000f8e18ff */
[----:B------:R-:W-:-:S04]  /*1830*/  SHF.L.U32 R0, R0, 0x1f, RZ ;  /* 0x0000001f00007819 */ /* 0x000fc800000006ff */
[----:B------:R1:W2:Y:S01]  /*1840*/  SYNCS.PHASECHK.TRANS64.TRYWAIT P1, [R3+URZ], R0 ;  /* 0x00000000030075a7 */ /* 0x0002a2000802017f */
[----:B------:R-:W-:Y:S05]  /*1850*/  @!P0 BRA `(.L_x_22) ;  /* 0x0000000000048947 */ /* 0x000fea0003800000 */
[----:B------:R-:W-:Y:S01]  /*1860*/  BPT.TRAP 0x1 ;  /* 0x000000040000795c */ /* 0x000fe20000300000 */
.L_x_22:
[----:B------:R-:W-:-:S05]  /*1870*/  IMAD.U32 R4, RZ, RZ, UR43 ;  /* 0x0000002bff047e24 */ /* 0x000fca000f8e00ff */
[----:B------:R-:W-:Y:S01]  /*1880*/  ISETP.GE.AND P2, PT, R4, 0x1, PT ;  /* 0x000000010400780c */ /* 0x000fe20003f46270 */
[----:B--2---:R-:W-:-:S12]  /*1890*/  @P1 BRA `(.L_x_23) ;  /* 0x0000000000081947 */ /* 0x004fd80003800000 */
[----:B------:R-:W2:Y:S02]  /*18a0*/  SYNCS.PHASECHK.TRANS64.TRYWAIT P1, [R3+URZ], R0 ;  /* 0x00000000030075a7 */ /* 0x000ea4000802017f */
[----:B--2---:R-:W-:Y:S05]  /*18b0*/  @!P1 BRA `(.L_x_24) ;  /* 0x000000a000849947 */ /* 0x004fea0003800000 */
.L_x_23:
[----:B------:R-:W-:Y:S05]  /*18c0*/  WARPSYNC.ALL ;  /* 0x0000000000007948 */ /* 0x000fea0003800000 */
[----:B------:R-:W-:Y:S01]  /*18d0*/  UIADD3 UR4, UR41, 0x100, URZ ;  /* 0x0000010029047890 */ /* 0x000fe2000fffe03f */
[----:B------:R-:W-:Y:S01]  /*18e0*/  WARPGROUP.ARRIVE ;  /* 0x00000000000079c5 */ /* 0x000fe20000000000 */
[----:B------:R-:W-:Y:S02]  /*18f0*/  UIADD3 UR5, UR41, 0xc100, URZ ;  /* 0x0000c10029057890 */ /* 0x000fe4000fffe03f */
[----:B------:R-:W-:Y:S02]  /*1900*/  USHF.R.U32.HI UR4, URZ, 0x4, UR4 ;  /* 0x000000043f047899 */ /* 0x000fe40008011604 */
[----:B------:R-:W-:-:S02]  /*1910*/  USHF.R.U32.HI UR5, URZ, 0x4, UR5 ;  /* 0x000000043f057899 */ /* 0x000fc40008011605 */
[----:B------:R-:W-:Y:S02]  /*1920*/  ULOP3.LUT UR4, UR4, 0x3fff, URZ, 0xc0, !UPT ;  /* 0x00003fff04047892 */ /* 0x000fe4000f8ec03f */
[----:B------:R-:W-:Y:S02]  /*1930*/  ULOP3.LUT UR5, UR5, 0x3fff, URZ, 0xc0, !UPT ;  /* 0x00003fff05057892 */ /* 0x000fe4000f8ec03f */
[----:B------:R-:W-:Y:S02]  /*1940*/  ULOP3.LUT UR4, UR4, 0x10000, URZ, 0xfc, !UPT ;  /* 0x0001000004047892 */ /* 0x000fe4000f8efc3f */
[----:B------:R-:W-:Y:S02]  /*1950*/  ULOP3.LUT UR5, UR5, 0x10000, URZ, 0xfc, !UPT ;  /* 0x0001000005057892 */ /* 0x000fe4000f8efc3f */
[----:B------:R-:W-:Y:S02]  /*1960*/  ULEA UR6, UR38, UR4, 0xa ;  /* 0x0000000426067291 */ /* 0x000fe4000f8e503f */
[----:B------:R-:W-:Y:S01]  /*1970*/  ULEA UR7, UR38, UR5, 0xc ;  /* 0x0000000526077291 */ /* 0x000fe2000f8e603f */
[----:B------:R-:W-:Y:S01]  /*1980*/  UMOV UR9, 0x40000040 ;  /* 0x4000004000097882 */ /* 0x000fe20000000000 */
[----:B------:R-:W-:-:S03]  /*1990*/  UMOV UR11, 0x40000040 ;  /* 0x40000040000b7882 */ /* 0x000fc60000000000 */
[----:B------:R-:W-:Y:S02]  /*19a0*/  UMOV UR8, UR6 ;  /* 0x0000000600087c82 */ /* 0x000fe40008000000 */
[----:B------:R-:W-:Y:S02]  /*19b0*/  UMOV UR10, UR7 ;  /* 0x00000007000a7c82 */ /* 0x000fe40008000000 */
[----:B------:R-:W-:Y:S01]  /*19c0*/  HGMMA.64x256x16.F32.BF16 R24, gdesc[UR8], RZ, !UPT, gsb0 ;  /* 0x03e00000081879f0 */ /* 0x000fe2000c0018ff */
[----:B------:R-:W-:Y:S02]  /*19d0*/  UIADD3 UR8, UR6, 0x2, URZ ;  /* 0x0000000206087890 */ /* 0x000fe4000fffe03f */
[----:B------:R-:W-:Y:S01]  /*19e0*/  UIADD3 UR10, UR7, 0x2, URZ ;  /* 0x00000002070a7890 */ /* 0x000fe2000fffe03f */
[----:B------:R-:W-:Y:S01]  /*19f0*/  UMOV UR9, 0x40000040 ;  /* 0x4000004000097882 */ /* 0x000fe20000000000 */
[----:B------:R-:W-:Y:S01]  /*1a00*/  UMOV UR11, 0x40000040 ;  /* 0x40000040000b7882 */ /* 0x000fe20000000000 */
[----:B------:R-:W-:-:S02]  /*1a10*/  WARPGROUP.DEPBAR.LE gsb0, 0x0 ;  /* 0x00008000000079c5 */ /* 0x000fc40000010000 */
[----:B------:R-:W-:-:S15]  /*1a20*/  WARPGROUP.ARRIVE ;  /* 0x00000000000079c5 */ /* 0x000fde0000000000 */
[----:B------:R-:W-:-:S05]  /*1a30*/  NOP ;  /* 0x0000000000007918 */ /* 0x000fca0000000000 */
[----:B------:R-:W-:Y:S01]  /*1a40*/  HGMMA.64x256x16.F32.BF16 R24, gdesc[UR8], R24, gsb0 ;  /* 0x03e00000081879f0 */ /* 0x000fe20008001818 */
[----:B------:R-:W-:Y:S02]  /*1a50*/  UIADD3 UR8, UR6, 0x4, URZ ;  /* 0x0000000406087890 */ /* 0x000fe4000fffe03f */
[----:B------:R-:W-:Y:S01]  /*1a60*/  UIADD3 UR10, UR7, 0x4, URZ ;  /* 0x00000004070a7890 */ /* 0x000fe2000fffe03f */
[----:B------:R-:W-:Y:S01]  /*1a70*/  UMOV UR9, 0x40000040 ;  /* 0x4000004000097882 */ /* 0x000fe20000000000 */
[----:B------:R-:W-:Y:S01]  /*1a80*/  UMOV UR11, 0x40000040 ;  /* 0x40000040000b7882 */ /* 0x000fe20000000000 */
[----:B------:R-:W-:Y:S02]  /*1a90*/  WARPGROUP.DEPBAR.LE gsb0, 0x0 ;  /* 0x00008000000079c5 */ /* 0x000fe40000010000 */
        /* <DEDUP_REMOVED lines=42> */
[----:B------:R-:W-:Y:S03]  /*1d40*/  HGMMA.64x256x16.F32.BF16 R24, gdesc[UR8], R24, gsb0 ;  /* 0x03e00000081879f0 */ /* 0x000fe60008001818 */
[----:B------:R-:W-:Y:S02]  /*1d50*/  WARPGROUP.DEPBAR.LE gsb0, 0x0 ;  /* 0x00008000000079c5 */ /* 0x000fe40000010000 */
[----:B------:R-:W-:Y:S05]  /*1d60*/  @!P2 BRA `(.L_x_25) ;  /* 0x0000000400a0a947 */ /* 0x000fea0003800000 */
[----:B------:R-:W-:Y:S01]  /*1d70*/  UIADD3 UR6, UR38, 0x1, URZ ;  /* 0x0000000126067890 */ /* 0x000fe2000fffe03f */
[----:B-12---:R-:W-:Y:S02]  /*1d80*/  IMAD.U32 R0, RZ, RZ, UR43 ;  /* 0x0000002bff007e24 */ /* 0x006fe4000f8e00ff */
[----:B------:R-:W-:Y:S01]  /*1d90*/  IMAD.U32 R3, RZ, RZ, UR38 ;  /* 0x00000026ff037e24 */ /* 0x000fe2000f8e00ff */
[----:B------:R-:W-:-:S04]  /*1da0*/  UISETP.NE.AND UP0, UPT, UR6, 0x3, UPT ;  /* 0x000000030600788c */ /* 0x000fc8000bf05270 */
[----:B------:R-:W-:Y:S02]  /*1db0*/  USEL UR7, URZ, 0x1, UP0 ;  /* 0x000000013f077887 */ /* 0x000fe40008000000 */
[----:B------:R-:W-:Y:S02]  /*1dc0*/  USEL UR6, UR6, URZ, UP0 ;  /* 0x0000003f06067287 */ /* 0x000fe40008000000 */
[----:B------:R-:W-:-:S06]  /*1dd0*/  ULOP3.LUT UR7, UR39, UR7, URZ, 0x3c, !UPT ;  /* 0x0000000727077292 */ /* 0x000fcc000f8e3c3f */
[----:B------:R-:W-:-:S07]  /*1de0*/  IMAD.U32 R6, RZ, RZ, UR7 ;  /* 0x00000007ff067e24 */ /* 0x000fce000f8e00ff */
.L_x_32:
[----:B------:R-:W-:Y:S05]  /*1df0*/  @!P0 BRA `(.L_x_26) ;  /* 0x0000000000048947 */ /* 0x000fea0003800000 */
[----:B------:R-:W-:Y:S01]  /*1e00*/  BPT.TRAP 0x1 ;  /* 0x000000040000795c */ /* 0x000fe20000300000 */
.L_x_26:
[----:B------:R-:W-:Y:S01]  /*1e10*/  ULEA UR7, UR6, UR41, 0x3 ;  /* 0x0000002906077291 */ /* 0x000fe2000f8e183f */
[----:B------:R-:W-:-:S08]  /*1e20*/  SHF.L.U32 R4, R6, 0x1f, RZ ;  /* 0x0000001f06047819 */ /* 0x000fd000000006ff */
[----:B------:R1:W2:Y:S01]  /*1e30*/  SYNCS.PHASECHK.TRANS64.TRYWAIT P1, [UR7], R4 ;  /* 0x00000004ff0075a7 */ /* 0x0002a20008020147 */
[----:B------:R-:W-:Y:S05]  /*1e40*/  @!P0 BRA `(.L_x_27) ;  /* 0x0000000000048947 */ /* 0x000fea0003800000 */
[----:B------:R-:W-:Y:S01]  /*1e50*/  BPT.TRAP 0x1 ;  /* 0x000000040000795c */ /* 0x000fe20000300000 */
.L_x_27:
[----:B--2---:R-:W-:Y:S05]  /*1e60*/  @P1 BRA `(.L_x_28) ;  /* 0x0000000000081947 */ /* 0x004fea0003800000 */
[----:B------:R-:W2:Y:S02]  /*1e70*/  SYNCS.PHASECHK.TRANS64.TRYWAIT P1, [UR7], R4 ;  /* 0x00000004ff0075a7 */ /* 0x000ea40008020147 */
[----:B--2---:R-:W-:Y:S05]  /*1e80*/  @!P1 BRA `(.L_x_29) ;  /* 0x0000009c00249947 */ /* 0x004fea0003800000 */
.L_x_28:
[----:B------:R-:W-:Y:S01]  /*1e90*/  ULEA UR7, UR6, UR4, 0xa ;  /* 0x0000000406077291 */ /* 0x000fe2000f8e503f */
[----:B------:R-:W-:Y:S01]  /*1ea0*/  WARPGROUP.ARRIVE ;  /* 0x00000000000079c5 */ /* 0x000fe20000000000 */
[----:B------:R-:W-:Y:S01]  /*1eb0*/  ULEA UR12, UR6, UR5, 0xc ;  /* 0x00000005060c7291 */ /* 0x000fe2000f8e603f */
[----:B------:R-:W-:Y:S01]  /*1ec0*/  UMOV UR9, 0x40000040 ;  /* 0x4000004000097882 */ /* 0x000fe20000000000 */
[----:B------:R-:W-:-:S03]  /*1ed0*/  UMOV UR11, 0x40000040 ;  /* 0x40000040000b7882 */ /* 0x000fc60000000000 */
[----:B------:R-:W-:Y:S02]  /*1ee0*/  UMOV UR8, UR7 ;  /* 0x0000000700087c82 */ /* 0x000fe40008000000 */
[----:B------:R-:W-:Y:S02]  /*1ef0*/  UMOV UR10, UR12 ;  /* 0x0000000c000a7c82 */ /* 0x000fe40008000000 */
[----:B------:R-:W-:Y:S01]  /*1f00*/  HGMMA.64x256x16.F32.BF16 R24, gdesc[UR8], R24, gsb0 ;  /* 0x03e00000081879f0 */ /* 0x000fe20008001818 */
        /* <DEDUP_REMOVED lines=58> */
[----:B------:R-:W-:Y:S01]  /*22b0*/  BPT.TRAP 0x1 ;  /* 0x000000040000795c */ /* 0x000fe20000300000 */
.L_x_30:
[----:B------:R-:W-:-:S13]  /*22c0*/  ISETP.NE.AND P1, PT, R153, RZ, PT ;  /* 0x000000ff9900720c */ /* 0x000fda0003f25270 */
[----:B-12---:R-:W-:-:S05]  /*22d0*/  @P1 LEA R4, R3, UR41, 0x3 ;  /* 0x0000002903041c11 */ /* 0x006fca000f8e18ff */
[----:B------:R-:W-:-:S05]  /*22e0*/  @P1 VIADD R5, R4, 0x18 ;  /* 0x0000001804051836 */ /* 0x000fca0000000000 */
[----:B------:R-:W-:-:S04]  /*22f0*/  @P1 PRMT R5, R152, 0x654, R5 ;  /* 0x0000065498051816 */ /* 0x000fc80000000005 */
[----:B------:R1:W-:Y:S01]  /*2300*/  @P1 SYNCS.ARRIVE.TRANS64.RED.A1T0 RZ, [R5+URZ], RZ ;  /* 0x000000ff05ff19a7 */ /* 0x0003e2000810043f */
[----:B------:R-:W-:-:S13]  /*2310*/  ISETP.GT.U32.AND P1, PT, R16, 0x1, PT ;  /* 0x000000011000780c */ /* 0x000fda0003f24070 */
[----:B-1----:R-:W-:Y:S05]  /*2320*/  @P1 BRA `(.L_x_31) ;  /* 0x0000000000041947 */ /* 0x002fea0003800000 */
[----:B------:R-:W-:Y:S01]  /*2330*/  BPT.TRAP 0x1 ;  /* 0x000000040000795c */ /* 0x000fe20000300000 */
.L_x_31:
[----:B------:R-:W-:Y:S01]  /*2340*/  UIADD3 UR6, UR6, 0x1, URZ ;  /* 0x0000000106067890 */ /* 0x000fe2000fffe03f */
[C---:B------:R-:W-:Y:S01]  /*2350*/  ISETP.GT.AND P2, PT, R0.reuse, 0x1, PT ;  /* 0x000000010000780c */ /* 0x040fe20003f44270 */
[----:B------:R-:W-:Y:S02]  /*2360*/  VIADD R3, R3, 0x1 ;  /* 0x0000000103037836 */ /* 0x000fe40000000000 */
[----:B------:R-:W-:Y:S01]  /*2370*/  UISETP.NE.AND UP0, UPT, UR6, 0x3, UPT ;  /* 0x000000030600788c */ /* 0x000fe2000bf05270 */
[----:B------:R-:W-:Y:S02]  /*2380*/  VIADD R0, R0, 0xffffffff ;  /* 0xffffffff00007836 */ /* 0x000fe40000000000 */
[C---:B------:R-:W-:Y:S01]  /*2390*/  ISETP.NE.AND P1, PT, R3.reuse, 0x3, PT ;  /* 0x000000030300780c */ /* 0x040fe20003f25270 */
[----:B------:R-:W-:Y:S02]  /*23a0*/  USEL UR7, URZ, 0x1, UP0 ;  /* 0x000000013f077887 */ /* 0x000fe40008000000 */
[----:B------:R-:W-:Y:S01]  /*23b0*/  USEL UR6, UR6, URZ, UP0 ;  /* 0x0000003f06067287 */ /* 0x000fe20008000000 */
[----:B------:R-:W-:-:S03]  /*23c0*/  SEL R3, R3, RZ, P1 ;  /* 0x000000ff03037207 */ /* 0x000fc60000800000 */
[----:B------:R-:W-:Y:S01]  /*23d0*/  LOP3.LUT R6, R6, UR7, RZ, 0x3c, !PT ;  /* 0x0000000706067c12 */ /* 0x000fe2000f8e3cff */
[----:B------:R-:W-:Y:S07]  /*23e0*/  @P2 BRA `(.L_x_32) ;  /* 0xfffffff800802947 */ /* 0x000fee000383ffff */
.L_x_25:
[----:B-12---:R-:W1:Y:S01]  /*23f0*/  LDC R0, c[0x0][0x28c] ;  /* 0x0000a300ff007b82 */ /* 0x006e620000000800 */
[----:B------:R2:W-:Y:S01]  /*2400*/  SYNCS.ARRIVE.TRANS64.A1T0 RZ, [R160+UR45], RZ ;  /* 0x000000ffa0ff79a7 */ /* 0x0005e2000810002d */
[----:B-1----:R-:W-:-:S13]  /*2410*/  ISETP.GE.AND P1, PT, R0, 0x1, PT ;  /* 0x000000010000780c */ /* 0x002fda0003f26270 */
[----:B--2---:R-:W-:Y:S05]  /*2420*/  @!P1 BRA `(.L_x_33) ;  /* 0x0000000000449947 */ /* 0x004fea0003800000 */
[----:B------:R-:W-:Y:S05]  /*2430*/  @!P0 BRA `(.L_x_34) ;  /* 0x0000000000048947 */ /* 0x000fea0003800000 */
[----:B------:R-:W-:Y:S01]  /*2440*/  BPT.TRAP 0x1 ;  /* 0x000000040000795c */ /* 0x000fe20000300000 */
.L_x_34:
[----:B------:R-:W-:-:S13]  /*2450*/  ISETP.NE.AND P0, PT, R153, RZ, PT ;  /* 0x000000ff9900720c */ /* 0x000fda0003f05270 */
[----:B------:R-:W-:-:S05]  /*2460*/  VOTEU.ANY UP0, P0 ;  /* 0x00000000003f7886 */ /* 0x000fca0000000100 */
[----:B------:R-:W-:-:S06]  /*2470*/  @UP0 UIADD3 UR4, UR43, UR38, URZ ;  /* 0x000000262b040290 */ /* 0x000fcc000fffe03f */
[----:B------:R-:W-:Y:S02]  /*2480*/  IMAD.U32 R4, RZ, RZ, UR4 ;  /* 0x00000004ff047e24 */ /* 0x000fe4000f8e00ff */
[----:B------:R-:W-:Y:S02]  /*2490*/  IMAD.U32 R3, RZ, RZ, UR4 ;  /* 0x00000004ff037e24 */ /* 0x000fe4000f8e00ff */
[----:B------:R-:W-:-:S05]  /*24a0*/  @P0 IMAD.WIDE.U32 R4, R4, -0x55555555, RZ ;  /* 0xaaaaaaab04040825 */ /* 0x000fca00078e00ff */
[----:B------:R-:W-:-:S05]  /*24b0*/  @P0 SHF.R.U32.HI R0, RZ, 0x1, R5 ;  /* 0x00000001ff000819 */ /* 0x000fca0000011605 */
[----:B------:R-:W-:-:S05]  /*24c0*/  @P0 IMAD R0, R0, -0x3, R3 ;  /* 0xfffffffd00000824 */ /* 0x000fca00078e0203 */
[----:B------:R-:W-:-:S05]  /*24d0*/  @P0 LEA R0, R0, UR41, 0x3 ;  /* 0x0000002900000c11 */ /* 0x000fca000f8e18ff */
[----:B------:R-:W-:-:S05]  /*24e0*/  @P0 VIADD R3, R0, 0x18 ;  /* 0x0000001800030836 */ /* 0x000fca0000000000 */
[----:B------:R-:W-:-:S04]  /*24f0*/  @P0 PRMT R3, R152, 0x654, R3 ;  /* 0x0000065498030816 */ /* 0x000fc80000000003 */
[----:B------:R1:W-:Y:S01]  /*2500*/  @P0 SYNCS.ARRIVE.TRANS64.RED.A1T0 RZ, [R3+URZ], RZ ;  /* 0x000000ff03ff09a7 */ /* 0x0003e2000810043f */
[----:B------:R-:W-:-:S13]  /*2510*/  ISETP.GT.U32.AND P0, PT, R16, 0x1, PT ;  /* 0x000000011000780c */ /* 0x000fda0003f04070 */
[----:B-1----:R-:W-:Y:S05]  /*2520*/  @P0 BRA `(.L_x_33) ;  /* 0x0000000000040947 */ /* 0x002fea0003800000 */
[----:B------:R-:W-:Y:S01]  /*2530*/  BPT.TRAP 0x1 ;  /* 0x000000040000795c */ /* 0x000fe20000300000 */
.L_x_33:
[----:B------:R-:W-:Y:S01]  /*2540*/  SHF.L.U32 R0, R175, 0x1f, RZ ;  /* 0x0000001faf007819 */ /* 0x000fe200000006ff */
[----:B------:R-:W-:Y:S01]  /*2550*/  UIADD3 UR38, UR44, UR38, URZ ;  /* 0x000000262c267290 */ /* 0x000fe2000fffe03f */
[----:B------:R-:W1:Y:S01]  /*2560*/  LDC R15, c[0x0][0x288] ;  /* 0x0000a200ff0f7b82 */ /* 0x000e620000000800 */
[----:B------:R-:W-:Y:S01]  /*2570*/  UISETP.GE.U32.AND UP1, UPT, UR44, 0x3, UPT ;  /* 0x000000032c00788c */ /* 0x000fe2000bf26070 */
[----:B------:R-:W-:Y:S01]  /*2580*/  IMAD.SHL.U32 R8, R158, 0x2, RZ ;  /* 0x000000029e087824 */ /* 0x000fe200078e00ff */
[----:B------:R-:W-:Y:S02]  /*2590*/  UISETP.GT.U32.AND UP0, UPT, UR38, 0x2, UPT ;  /* 0x000000022600788c */ /* 0x000fe4000bf04070 */
[----:B------:R-:W-:Y:S02]  /*25a0*/  UIMAD.WIDE.U32 UR4, UR38, -0x55555555, URZ ;  /* 0xaaaaaaab260478a5 */ /* 0x000fe4000f8e003f */
[----:B------:R-:W-:Y:S01]  /*25b0*/  UISETP.LT.U32.AND UP0, UPT, UR44, 0x3, UP0 ;  /* 0x000000032c00788c */ /* 0x000fe20008701070 */
[----:B------:R-:W2:Y:S01]  /*25c0*/  SYNCS.PHASECHK.TRANS64.TRYWAIT P0, [R159+UR42+0x10], R0 ;  /* 0x000010009f0075a7 */ /* 0x000ea2000800016a */
[----:B------:R-:W-:Y:S01]  /*25d0*/  USHF.R.U32.HI UR4, URZ, 0x1, UR5 ;  /* 0x000000013f047899 */ /* 0x000fe20008011605 */
[----:B------:R-:W-:Y:S01]  /*25e0*/  SHF.R.S32.HI R9, RZ, 0x1f, R8 ;  /* 0x0000001fff097819 */ /* 0x000fe20000011408 */
[----:B------:R-:W-:-:S02]  /*25f0*/  USEL UR6, URZ, 0x1, !UP0 ;  /* 0x000000013f067887 */ /* 0x000fc4000c000000 */
[----:B------:R-:W-:Y:S02]  /*2600*/  UIMAD UR38, UR4, -0x3, UR38 ;  /* 0xfffffffd042678a4 */ /* 0x000fe4000f8e0226 */
[----:B------:R-:W-:-:S04]  /*2610*/  ULOP3.LUT UR39, UR39, UR6, URZ, 0x3c, !UPT ;  /* 0x0000000627277292 */ /* 0x000fc8000f8e3c3f */
[----:B------:R-:W-:Y:S01]  /*2620*/  @UP1 ULOP3.LUT UR39, UR39, 0x1, UR4, 0x78, !UPT ;  /* 0x0000000127271892 */ /* 0x000fe2000f8e7804 */
[----:B-12---:R-:W-:Y:S11]  /*2630*/  @!P0 BRA `(.L_x_35) ;  /* 0x0000009400508947 */ /* 0x006ff60003800000 */
.L_x_316:
[----:B------:R-:W-:Y:S01]  /*2640*/  IMAD.SHL.U32 R14, R19, 0x40, RZ ;  /* 0x00000040130e7824 */ /* 0x000fe200078e00ff */
[----:B------:R-:W-:Y:S01]  /*2650*/  ULDC UR6, c[0x0][0x284] ;  /* 0x0000a10000067ab9 */ /* 0x000fe20000000800 */
[----:B0-----:R-:W-:Y:S01]  /*2660*/  IMAD.SHL.U32 R12, R22, 0x100, RZ ;  /* 0x00000100160c7824 */ /* 0x001fe200078e00ff */
[----:B------:R-:W-:Y:S01]  /*2670*/  SHF.R.S32.HI R165, RZ, 0x1f, R2 ;  /* 0x0000001fffa57819 */ /* 0x000fe20000011402 */
[----:B------:R-:W-:Y:S01]  /*2680*/  ULDC.64 UR4, c[0x0][0x5d0] ;  /* 0x0001740000047ab9 */ /* 0x000fe20000000a00 */
[----:B------:R-:W-:Y:S01]  /*2690*/  ISETP.GE.AND P0, PT, R14, UR6, PT ;  /* 0x000000060e007c0c */ /* 0x000fe2000bf06270 */
[----:B------:R-:W-:Y:S01]  /*26a0*/  IMAD.WIDE.U32 R4, R2, UR4, R8 ;  /* 0x0000000402047c25 */ /* 0x000fe2000f8e0008 */
[----:B------:R-:W-:Y:S02]  /*26b0*/  SHF.R.S32.HI R13, RZ, 0x1f, R12 ;  /* 0x0000001fff0d7819 */ /* 0x000fe4000001140c */
[C---:B------:R-:W-:Y:S01]  /*26c0*/  ISETP.GE.OR P0, PT, R12.reuse, R15, P0 ;  /* 0x0000000f0c00720c */ /* 0x040fe20000706670 */
[----:B------:R-:W-:Y:S01]  /*26d0*/  IMAD R3, R165, UR4, RZ ;  /* 0x00000004a5037c24 */ /* 0x000fe2000f8e02ff */
[----:B------:R-:W-:-:S03]  /*26e0*/  IADD3 R6, P1, R12, R4, RZ ;  /* 0x000000040c067210 */ /* 0x000fc60007f3e0ff */
[----:B------:R-:W-:-:S05]  /*26f0*/  IMAD R3, R2, UR5, R3 ;  /* 0x0000000502037c24 */ /* 0x000fca000f8e0203 */
[----:B------:R-:W-:-:S03]  /*2700*/  IADD3.X R7, R13, R5, R3, P1, !PT ;  /* 0x000000050d077210 */ /* 0x000fc60000ffe403 */
[----:B------:R-:W-:Y:S05]  /*2710*/  @P0 BRA `(.L_x_36) ;  /* 0x0000007c00040947 */ /* 0x000fea0003800000 */
[----:B------:R-:W0:Y:S01]  /*2720*/  LDC.64 R10, c[0x0][0x5c8] ;  /* 0x00017200ff0a7b82 */ /* 0x000e220000000a00 */
[----:B-----5:R-:W-:Y:S01]  /*2730*/  FSETP.NEU.AND P0, PT, R155, RZ, PT ;  /* 0x000000ff9b00720b */ /* 0x020fe20003f0d000 */
[----:B------:R-:W-:Y:S01]  /*2740*/  IMAD R3, R158, -0x2, R15 ;  /* 0xfffffffe9e037824 */ /* 0x000fe200078e020f */
[----:B------:R-:W-:Y:S01]  /*2750*/  BSSY B0, `(.L_x_36) ;  /* 0x00007bd000007945 */ /* 0x000fe20003800000 */
[----:B------:R-:W-:-:S04]  /*2760*/  IMAD.WIDE R166, R19, 0x40, R156 ;  /* 0x0000004013a67825 */ /* 0x000fc800078e029c */
[----:B-1----:R-:W-:Y:S02]  /*2770*/  IMAD.IADD R0, R3, 0x1, -R12 ;  /* 0x0000000103007824 */ /* 0x002fe400078e0a0c */
[----:B------:R-:W-:-:S03]  /*2780*/  IMAD.IADD R3, R163, 0x1, -R14 ;  /* 0x00000001a3037824 */ /* 0x000fc600078e0a0e */
[----:B------:R-:W-:-:S04]  /*2790*/  ISETP.GT.AND P2, PT, R0, RZ, PT ;  /* 0x000000ff0000720c */ /* 0x000fc80003f44270 */
[----:B------:R-:W-:Y:S01]  /*27a0*/  ISETP.GT.AND P1, PT, R3, RZ, P2 ;  /* 0x000000ff0300720c */ /* 0x000fe20001724270 */
[-C--:B0-----:R-:W-:Y:S02]  /*27b0*/  IMAD R4, R167, R10.reuse, RZ ;  /* 0x0000000aa7047224 */ /* 0x081fe400078e02ff */
[----:B------:R-:W-:-:S04]  /*27c0*/  IMAD.WIDE.U32 R6, R166, R10, R6 ;  /* 0x0000000aa6067225 */ /* 0x000fc800078e0006 */
[----:B------:R-:W-:-:S04]  /*27d0*/  IMAD R5, R166, R11, R4 ;  /* 0x0000000ba6057224 */ /* 0x000fc800078e0204 */
[----:B------:R-:W-:Y:S01]  /*27e0*/  IMAD.IADD R179, R7, 0x1, R5 ;  /* 0x0000000107b37824 */ /* 0x000fe200078e0205 */
[----:B------:R-:W-:Y:S06]  /*27f0*/  @!P0 BRA `(.L_x_37) ;  /* 0x0000005400988947 */ /* 0x000fec0003800000 */
[----:B------:R-:W0:Y:S01]  /*2800*/  LDC.64 R20, c[0x0][0x5b8] ;  /* 0x00016e00ff147b82 */ /* 0x000e220000000a00 */
[----:B------:R-:W-:-:S07]  /*2810*/  ULDC.64 UR4, c[0x0][0x5c0] ;  /* 0x0001700000047ab9 */ /* 0x000fce0000000a00 */
[----:B------:R-:W1:Y:S08]  /*2820*/  LDC.64 R168, c[0x0][0x5b0] ;  /* 0x00016c00ffa87b82 */ /* 0x000e700000000a00 */
[----:B------:R-:W2:Y:S01]  /*2830*/  LDC.64 R14, c[0x0][0x5a8] ;  /* 0x00016a00ff0e7b82 */ /* 0x000ea20000000a00 */
[-C--:B0-----:R-:W-:Y:S02]  /*2840*/  IMAD R7, R165, R20.reuse, RZ ;  /* 0x00000014a5077224 */ /* 0x081fe400078e02ff */
[----:B------:R-:W-:-:S04]  /*2850*/  IMAD.WIDE.U32 R4, R2, R20, R8 ;  /* 0x0000001402047225 */ /* 0x000fc800078e0008 */
[----:B------:R-:W-:Y:S01]  /*2860*/  IMAD R177, R2, R21, R7 ;  /* 0x0000001502b17224 */ /* 0x000fe200078e0207 */
[----:B------:R-:W-:Y:S01]  /*2870*/  IADD3 R164, P0, R12, R4, RZ ;  /* 0x000000040ca47210 */ /* 0x000fe20007f1e0ff */
[----:B-1----:R-:W-:-:S03]  /*2880*/  IMAD R4, R167, R168, RZ ;  /* 0x000000a8a7047224 */ /* 0x002fc600078e02ff */
[----:B------:R-:W-:Y:S01]  /*2890*/  IADD3.X R165, R13, R5, R177, P0, !PT ;  /* 0x000000050da57210 */ /* 0x000fe200007fe4b1 */
[C---:B------:R-:W-:Y:S02]  /*28a0*/  IMAD R21, R166.reuse, R169, R4 ;  /* 0x000000a9a6157224 */ /* 0x040fe400078e0204 */
[----:B------:R-:W-:-:S04]  /*28b0*/  IMAD.WIDE.U32 R4, R166, R168, R164 ;  /* 0x000000a8a6047225 */ /* 0x000fc800078e00a4 */
[----:B------:R-:W-:Y:S01]  /*28c0*/  IMAD.IADD R5, R5, 0x1, R21 ;  /* 0x0000000105057824 */ /* 0x000fe200078e0215 */
[----:B--2---:R-:W-:-:S04]  /*28d0*/  LEA R170, P0, R4, R14, 0x1 ;  /* 0x0000000e04aa7211 */ /* 0x004fc800078008ff */
[----:B------:R-:W-:-:S05]  /*28e0*/  LEA.HI.X R171, R4, R15, R5, 0x1, P0 ;  /* 0x0000000f04ab7211 */ /* 0x000fca00000f0c05 */
[----:B------:R0:W2:Y:S01]  /*28f0*/  @P1 LDG.E.LTC128B.U16 R19, desc[UR36][R170.64] ;  /* 0x00000024aa131981 */ /* 0x0000a2000c1e1520 */
[----:B------:R-:W-:Y:S01]  /*2900*/  IMAD.WIDE.U32 R4, R166, R168, R12 ;  /* 0x000000a8a6047225 */ /* 0x000fe200078e000c */
[----:B------:R-:W-:Y:S02]  /*2910*/  BSSY B1, `(.L_x_38) ;  /* 0x0000014000017945 */ /* 0x000fe40003800000 */
[----:B------:R-:W-:-:S04]  /*2920*/  IADD3 R172, P0, R8, R4, RZ ;  /* 0x0000000408ac7210 */ /* 0x000fc80007f1e0ff */
[----:B------:R-:W-:Y:S01]  /*2930*/  IADD3.X R173, R9, R21, R5, P0, !PT ;  /* 0x0000001509ad7210 */ /* 0x000fe200007fe405 */
[C---:B0-----:R-:W-:Y:S01]  /*2940*/  IMAD.SHL.U32 R170, R168.reuse, 0x8, RZ ;  /* 0x00000008a8aa7824 */ /* 0x041fe200078e00ff */
[----:B------:R-:W-:Y:S01]  /*2950*/  SHF.L.U64.HI R171, R168, 0x3, R169 ;  /* 0x00000003a8ab7819 */ /* 0x000fe200000102a9 */
[----:B------:R-:W-:-:S04]  /*2960*/  IMAD.WIDE.U32 R172, R2, R20, R172 ;  /* 0x0000001402ac7225 */ /* 0x000fc800078e00ac */
[----:B------:R-:W-:Y:S02]  /*2970*/  IMAD.IADD R7, R177, 0x1, R173 ;  /* 0x00000001b1077824 */ /* 0x000fe400078e02ad */
[----:B--2---:R-:W-:-:S04]  /*2980*/  IMAD.U32 R4, R19, 0x10000, RZ ;  /* 0x0001000013047824 */ /* 0x004fc800078e00ff */
[----:B------:R-:W-:Y:S01]  /*2990*/  FMUL R5, R4, R155 ;  /* 0x0000009b04057220 */ /* 0x000fe20000400000 */
[----:B------:R-:W-:-:S03]  /*29a0*/  LEA R4, P0, R6, UR4, 0x1 ;  /* 0x0000000406047c11 */ /* 0x000fc6000f8008ff */
[----:B------:R-:W-:Y:S01]  /*29b0*/  FFMA R24, R24, R154, R5 ;  /* 0x0000009a18187223 */ /* 0x000fe20000000005 */
[----:B------:R-:W-:Y:S02]  /*29c0*/  LEA.HI.X R5, R6, UR5, R179, 0x1, P0 ;  /* 0x0000000506057c11 */ /* 0x000fe400080f0cb3 */
[----:B------:R-:W-:Y:S02]  /*29d0*/  ISETP.GT.AND P0, PT, R0, 0x1, PT ;  /* 0x000000010000780c */ /* 0x000fe40003f04270 */
[----:B------:R-:W-:Y:S02]  /*29e0*/  F2FP.BF16.F32.PACK_AB R24, RZ, R24 ;  /* 0x00000018ff18723e */ /* 0x000fe400000010ff */
[----:B------:R-:W-:Y:S02]  /*29f0*/  ISETP.GT.AND P3, PT, R3, RZ, P0 ;  /* 0x000000ff0300720c */ /* 0x000fe40000764270 */
[C---:B------:R-:W-:Y:S01]  /*2a00*/  LEA R6, P4, R172.reuse, R14, 0x1 ;  /* 0x0000000eac067211 */ /* 0x040fe200078808ff */
[----:B------:R0:W-:Y:S03]  /*2a10*/  @P1 STG.E.U16 desc[UR36][R4.64], R24 ;  /* 0x0000001804001986 */ /* 0x0001e6000c101524 */
[----:B------:R-:W-:-:S07]  /*2a20*/  LEA.HI.X R7, R172, R15, R7, 0x1, P4 ;  /* 0x0000000fac077211 */ /* 0x000fce00020f0c07 */
[----:B------:R-:W-:Y:S05]  /*2a30*/  @!P3 BRA `(.L_x_39) ;  /* 0x000000000004b947 */ /* 0x000fea0003800000 */
[----:B------:R1:W5:Y:S02]  /*2a40*/  LDG.E.LTC128B.U16 R19, desc[UR36][R6.64+0x2] ;  /* 0x0000022406137981 */ /* 0x000364000c1e1520 */
.L_x_39:
[----:B------:R-:W-:Y:S05]  /*2a50*/  BSYNC B1 ;  /* 0x0000000000017941 */ /* 0x000fea0003800000 */
.L_x_38:
[----:B------:R-:W-:Y:S01]  /*2a60*/  IMAD.WIDE.U32 R170, R166, R168, R170 ;  /* 0x000000a8a6aa7225 */ /* 0x000fe200078e00aa */
[----:B------:R-:W-:-:S03]  /*2a70*/  ISETP.GT.AND P2, PT, R3, 0x8, P2 ;  /* 0x000000080300780c */ /* 0x000fc60001744270 */
[----:B-----5:R-:W-:Y:S02]  /*2a80*/  IMAD.U32 R22, R19, 0x10000, RZ ;  /* 0x0001000013167824 */ /* 0x020fe400078e00ff */
[----:B------:R-:W-:Y:S01]  /*2a90*/  IMAD.IADD R167, R21, 0x1, R171 ;  /* 0x0000000115a77824 */ /* 0x000fe200078e02ab */
[----:B------:R-:W-:Y:S01]  /*2aa0*/  IADD3 R21, P1, R164, R170, RZ ;  /* 0x000000aaa4157210 */ /* 0x000fe20007f3e0ff */
[----:B------:R-:W-:-:S04]  /*2ab0*/  FMUL R22, R22, R155 ;  /* 0x0000009b16167220 */ /* 0x000fc80000400000 */
[----:B------:R-:W-:Y:S01]  /*2ac0*/  FFMA R22, R25, R154, R22 ;  /* 0x0000009a19167223 */ /* 0x000fe20000000016 */
[----:B------:R-:W-:Y:S01]  /*2ad0*/  IMAD.X R164, R167, 0x1, R165, P1 ;  /* 0x00000001a7a47824 */ /* 0x000fe200008e06a5 */
[----:B0-----:R-:W-:-:S03]  /*2ae0*/  LEA R24, P1, R21, R14, 0x1 ;  /* 0x0000000e15187211 */ /* 0x001fc600078208ff */
[----:B------:R-:W-:Y:S02]  /*2af0*/  F2FP.BF16.F32.PACK_AB R22, RZ, R22 ;  /* 0x00000016ff16723e */ /* 0x000fe400000010ff */
[----:B------:R-:W-:-:S03]  /*2b00*/  LEA.HI.X R25, R21, R15, R164, 0x1, P1 ;  /* 0x0000000f15197211 */ /* 0x000fc600008f0ca4 */
[----:B------:R0:W-:Y:S04]  /*2b10*/  @P3 STG.E.U16 desc[UR36][R4.64+0x2], R22 ;  /* 0x0000021604003986 */ /* 0x0001e8000c101524 */
[----:B------:R-:W2:Y:S01]  /*2b20*/  @P2 LDG.E.LTC128B.U16 R19, desc[UR36][R24.64] ;  /* 0x0000002418132981 */ /* 0x000ea2000c1e1520 */
[----:B------:R-:W-:Y:S01]  /*2b30*/  IADD3 R8, P1, P3, R8, R170, R12 ;  /* 0x000000aa08087210 */ /* 0x000fe20007b3e00c */
[----:B------:R-:W-:Y:S01]  /*2b40*/  BSSY B1, `(.L_x_40) ;  /* 0x0000011000017945 */ /* 0x000fe20003800000 */
[C---:B------:R-:W-:Y:S02]  /*2b50*/  SHF.L.U64.HI R11, R10.reuse, 0x4, R11 ;  /* 0x000000040a0b7819 */ /* 0x040fe4000001020b */
[----:B------:R-:W-:Y:S02]  /*2b60*/  IADD3.X R9, R9, R167, R13, P1, P3 ;  /* 0x000000a709097210 */ /* 0x000fe40000fe640d */
[----:B------:R-:W-:-:S02]  /*2b70*/  LEA R10, P1, R10, R4, 0x4 ;  /* 0x000000040a0a7211 */ /* 0x000fc400078220ff */
[----:B------:R-:W-:Y:S01]  /*2b80*/  ISETP.GT.AND P0, PT, R3, 0x8, P0 ;  /* 0x000000080300780c */ /* 0x000fe20000704270 */
[----:B------:R-:W-:-:S04]  /*2b90*/  IMAD.WIDE.U32 R20, R2, R20, R8 ;  /* 0x0000001402147225 */ /* 0x000fc800078e0008 */
[----:B------:R-:W-:Y:S01]  /*2ba0*/  IMAD.X R11, R11, 0x1, R5, P1 ;  /* 0x000000010b0b7824 */ /* 0x000fe200008e0605 */
[----:B------:R-:W-:Y:S01]  /*2bb0*/  LEA R8, P3, R20, R14, 0x1 ;  /* 0x0000000e14087211 */ /* 0x000fe200078608ff */
[----:B------:R-:W-:-:S05]  /*2bc0*/  IMAD.IADD R2, R177, 0x1, R21 ;  /* 0x00000001b1027824 */ /* 0x000fca00078e0215 */
[----:B------:R-:W-:Y:S01]  /*2bd0*/  LEA.HI.X R9, R20, R15, R2, 0x1, P3 ;  /* 0x0000000f14097211 */ /* 0x000fe200018f0c02 */
[----:B--2---:R-:W-:-:S04]  /*2be0*/  IMAD.U32 R12, R19, 0x10000, RZ ;  /* 0x00010000130c7824 */ /* 0x004fc800078e00ff */
[----:B------:R-:W-:-:S04]  /*2bf0*/  FMUL R13, R12, R155 ;  /* 0x0000009b0c0d7220 */ /* 0x000fc80000400000 */
[----:B------:R-:W-:-:S05]  /*2c00*/  FFMA R13, R26, R154, R13 ;  /* 0x0000009a1a0d7223 */ /* 0x000fca000000000d */
[----:B------:R-:W-:-:S05]  /*2c10*/  F2FP.BF16.F32.PACK_AB R13, RZ, R13 ;  /* 0x0000000dff0d723e */ /* 0x000fca00000010ff */
[----:B------:R0:W-:Y:S01]  /*2c20*/  @P2 STG.E.U16 desc[UR36][R10.64], R13 ;  /* 0x0000000d0a002986 */ /* 0x0001e2000c101524 */
[----:B------:R-:W-:Y:S05]  /*2c30*/  @!P0 BRA `(.L_x_41) ;  /* 0x0000000000048947 */ /* 0x000fea0003800000 */
[----:B------:R2:W5:Y:S02]  /*2c40*/  LDG.E.LTC128B.U16 R19, desc[UR36][R8.64+0x2] ;  /* 0x0000022408137981 */ /* 0x000564000c1e1520 */
.L_x_41:
[----:B------:R-:W-:Y:S05]  /*2c50*/  BSYNC B1 ;  /* 0x0000000000017941 */ /* 0x000fea0003800000 */
.L_x_40:
[----:B-----5:R-:W-:Y:S01]  /*2c60*/  IMAD.U32 R2, R19, 0x10000, RZ ;  /* 0x0001000013027824 */ /* 0x020fe200078e00ff */
[----:B------:R-:W-:Y:S01]  /*2c70*/  ISETP.GT.AND P1, PT, R0, 0x8, PT ;  /* 0x000000080000780c */ /* 0x000fe20003f24270 */
[----:B------:R-:W-:Y:S02]  /*2c80*/  BSSY B1, `(.L_x_42) ;  /* 0x0000008000017945 */ /* 0x000fe40003800000 */
[----:B------:R-:W-:Y:S01]  /*2c90*/  FMUL R2, R2, R155 ;  /* 0x0000009b02027220 */ /* 0x000fe20000400000 */
[----:B------:R-:W-:-:S03]  /*2ca0*/  ISETP.GT.AND P2, PT, R3, RZ, P1 ;  /* 0x000000ff0300720c */ /* 0x000fc60000f44270 */
[----:B------:R-:W-:-:S05]  /*2cb0*/  FFMA R2, R27, R154, R2 ;  /* 0x0000009a1b027223 */ /* 0x000fca0000000002 */
[----:B------:R-:W-:-:S05]  /*2cc0*/  F2FP.BF16.F32.PACK_AB R2, RZ, R2 ;  /* 0x00000002ff02723e */ /* 0x000fca00000010ff */
[----:B------:R3:W-:Y:S01]  /*2cd0*/  @P0 STG.E.U16 desc[UR36][R10.64+0x2], R2 ;  /* 0x000002020a000986 */ /* 0x0007e2000c101524 */
[----:B------:R-:W-:Y:S05]  /*2ce0*/  @!P2 BRA `(.L_x_43) ;  /* 0x000000000004a947 */ /* 0x000fea0003800000 */
[----:B------:R4:W5:Y:S02]  /*2cf0*/  LDG.E.LTC128B.U16 R19, desc[UR36][R6.64+0x10] ;  /* 0x0000102406137981 */ /* 0x000964000c1e1520 */
.L_x_43:
[----:B------:R-:W-:Y:S05]  /*2d00*/  BSYNC B1 ;  /* 0x0000000000017941 */ /* 0x000fea0003800000 */
.L_x_42:
[----:B---3-5:R-:W-:Y:S01]  /*2d10*/  IMAD.U32 R2, R19, 0x10000, RZ ;  /* 0x0001000013027824 */ /* 0x028fe200078e00ff */
[----:B------:R-:W-:Y:S01]  /*2d20*/  ISETP.GT.AND P0, PT, R0, 0x9, PT ;  /* 0x000000090000780c */ /* 0x000fe20003f04270 */
[----:B------:R-:W-:Y:S02]  /*2d30*/  BSSY B1, `(.L_x_44) ;  /* 0x0000008000017945 */ /* 0x000fe40003800000 */
[----:B0-----:R-:W-:Y:S01]  /*2d40*/  FMUL R13, R2, R155 ;  /* 0x0000009b020d7220 */ /* 0x001fe20000400000 */
[----:B------:R-:W-:-:S03]  /*2d50*/  ISETP.GT.AND P3, PT, R3, RZ, P0 ;  /* 0x000000ff0300720c */ /* 0x000fc60000764270 */
[----:B------:R-:W-:-:S05]  /*2d60*/  FFMA R13, R28, R154, R13 ;  /* 0x0000009a1c0d7223 */ /* 0x000fca000000000d */
[----:B------:R-:W-:-:S05]  /*2d70*/  F2FP.BF16.F32.PACK_AB R13, RZ, R13 ;  /* 0x0000000dff0d723e */ /* 0x000fca00000010ff */
[----:B------:R0:W-:Y:S01]  /*2d80*/  @P2 STG.E.U16 desc[UR36][R4.64+0x10], R13 ;  /* 0x0000100d04002986 */ /* 0x0001e2000c101524 */
[----:B------:R-:W-:Y:S05]  /*2d90*/  @!P3 BRA `(.L_x_45) ;  /* 0x000000000004b947 */ /* 0x000fea0003800000 */
[----:B------:R3:W5:Y:S02]  /*2da0*/  LDG.E.LTC128B.U16 R19, desc[UR36][R6.64+0x12] ;  /* 0x0000122406137981 */ /* 0x000764000c1e1520 */
.L_x_45:
[----:B------:R-:W-:Y:S05]  /*2db0*/  BSYNC B1 ;  /* 0x0000000000017941 */ /* 0x000fea0003800000 */
.L_x_44:
[----:B-----5:R-:W-:Y:S01]  /*2dc0*/  IMAD.U32 R2, R19, 0x10000, RZ ;  /* 0x0001000013027824 */ /* 0x020fe200078e00ff */
[----:B------:R-:W-:Y:S01]  /*2dd0*/  ISETP.GT.AND P1, PT, R3, 0x8, P1 ;  /* 0x000000080300780c */ /* 0x000fe20000f24270 */
[----:B------:R-:W-:Y:S02]  /*2de0*/  BSSY B1, `(.L_x_46) ;  /* 0x0000007000017945 */ /* 0x000fe40003800000 */
[----:B------:R-:W-:-:S04]  /*2df0*/  FMUL R2, R2, R155 ;  /* 0x0000009b02027220 */ /* 0x000fc80000400000 */
[----:B------:R-:W-:-:S05]  /*2e00*/  FFMA R2, R29, R154, R2 ;  /* 0x0000009a1d027223 */ /* 0x000fca0000000002 */
[----:B------:R-:W-:-:S05]  /*2e10*/  F2FP.BF16.F32.PACK_AB R2, RZ, R2 ;  /* 0x00000002ff02723e */ /* 0x000fca00000010ff */
[----:B------:R0:W-:Y:S01]  /*2e20*/  @P3 STG.E.U16 desc[UR36][R4.64+0x12], R2 ;  /* 0x0000120204003986 */ /* 0x0001e2000c101524 */
[----:B------:R-:W-:Y:S05]  /*2e30*/  @!P1 BRA `(.L_x_47) ;  /* 0x0000000000049947 */ /* 0x000fea0003800000 */
[----:B------:R0:W5:Y:S02]  /*2e40*/  LDG.E.LTC128B.U16 R19, desc[UR36][R8.64+0x10] ;  /* 0x0000102408137981 */ /* 0x000164000c1e1520 */
.L_x_47:
[----:B------:R-:W-:Y:S05]  /*2e50*/  BSYNC B1 ;  /* 0x0000000000017941 */ /* 0x000fea0003800000 */
.L_x_46:
[----:B0----5:R-:W-:Y:S01]  /*2e60*/  IMAD.U32 R2, R19, 0x10000, RZ ;  /* 0x0001000013027824 */ /* 0x021fe200078e00ff */
        /* <DEDUP_REMOVED lines=8> */
.L_x_49:
[----:B------:R-:W-:Y:S05]  /*2ef0*/  BSYNC B1 ;  /* 0x0000000000017941 */ /* 0x000fea0003800000 */
.L_x_48:
        /* <DEDUP_REMOVED lines=10> */
.L_x_51:
[----:B------:R-:W-:Y:S05]  /*2fa0*/  BSYNC B1 ;  /* 0x0000000000017941 */ /* 0x000fea0003800000 */
.L_x_50:
[----:B0----5:R-:W-:Y:S01]  /*2fb0*/  IMAD.U32 R2, R19, 0x10000, RZ ;  /* 0x0001000013027824 */ /* 0x021fe200078e00ff */
        /* <DEDUP_REMOVED lines=9> */
.L_x_53:
[----:B------:R-:W-:Y:S05]  /*3050*/  BSYNC B1 ;  /* 0x0000000000017941 */ /* 0x000fea0003800000 */
.L_x_52:
        /* <DEDUP_REMOVED lines=9> */
.L_x_55:
[----:B------:R-:W-:Y:S05]  /*30f0*/  BSYNC B1 ;  /* 0x0000000000017941 */ /* 0x000fea0003800000 */
.L_x_54:
        /* <DEDUP_REMOVED lines=9> */
.L_x_57:
[----:B------:R-:W-:Y:S05]  /*3190*/  BSYNC B1 ;  /* 0x0000000000017941 */ /* 0x000fea0003800000 */
.L_x_56:
        /* <DEDUP_REMOVED lines=10> */
.L_x_59:
[----:B------:R-:W-:Y:S05]  /*3240*/  BSYNC B1 ;  /* 0x0000000000017941 */ /* 0x000fea0003800000 */
.L_x_58:
        /* <DEDUP_REMOVED lines=10> */
.L_x_61:
[----:B------:R-:W-:Y:S05]  /*32f0*/  BSYNC B1 ;  /* 0x0000000000017941 */ /* 0x000fea0003800000 */
.L_x_60:
        /* <DEDUP_REMOVED lines=9> */
.L_x_63:
[----:B------:R-:W-:Y:S05]  /*3390*/  BSYNC B1 ;  /* 0x0000000000017941 */ /* 0x000fea0003800000 */
.L_x_62:
        /* <DEDUP_REMOVED lines=9> */
.L_x_65:
[----:B------:R-:W-:Y:S05]  /*3430*/  BSYNC B1 ;  /* 0x0000000000017941 */ /* 0x000fea0003800000 */
.L_x_64:
        /* <DEDUP_REMOVED lines=10> */
.L_x_67:
[----:B------:R-:W-:Y:S05]  /*34e0*/  BSYNC B1 ;  /* 0x0000000000017941 */ /* 0x000fea0003800000 */
.L_x_66:
        /* <DEDUP_REMOVED lines=10> */
.L_x_69:
[----:B------:R-:W-:Y:S05]  /*3590*/  BSYNC B1 ;  /* 0x0000000000017941 */ /* 0x000fea0003800000 */
.L_x_68:
        /* <DEDUP_REMOVED lines=9> */
.L_x_71:
[----:B------:R-:W-:Y:S05]  /*3630*/  BSYNC B1 ;  /* 0x0000000000017941 */ /* 0x000fea0003800000 */
.L_x_70:
        /* <DEDUP_REMOVED lines=9> */
.L_x_73:
[----:B------:R-:W-:Y:S05]  /*36d0*/  BSYNC B1 ;  /* 0x0000000000017941 */ /* 0x000fea0003800000 */
.L_x_72:
        /* <DEDUP_REMOVED lines=10> */
.L_x_75:
[----:B------:R-:W-:Y:S05]  /*3780*/  BSYNC B1 ;  /* 0x0000000000017941 */ /* 0x000fea0003800000 */
.L_x_74:
        /* <DEDUP_REMOVED lines=10> */
.L_x_77:
[----:B------:R-:W-:Y:S05]  /*3830*/  BSYNC B1 ;  /* 0x0000000000017941 */ /* 0x000fea0003800000 */
.L_x_76:
        /* <DEDUP_REMOVED lines=9> */
.L_x_79:
[----:B------:R-:W-:Y:S05]  /*38d0*/  BSYNC B1 ;  /* 0x0000000000017941 */ /* 0x000fea0003800000 */
.L_x_78:
        /* <DEDUP_REMOVED lines=9> */
.L_x_81:
[----:B------:R-:W-:Y:S05]  /*3970*/  BSYNC B1 ;  /* 0x0000000000017941 */ /* 0x000fea0003800000 */
.L_x_80:
        /* <DEDUP_REMOVED lines=10> */
.L_x_83:
[----:B------:R-:W-:Y:S05]  /*3a20*/  BSYNC B1 ;  /* 0x0000000000017941 */ /* 0x000fea0003800000 */
.L_x_82:
        /* <DEDUP_REMOVED lines=10> */
.L_x_85:
[----:B------:R-:W-:Y:S05]  /*3ad0*/  BSYNC B1 ;  /* 0x0000000000017941 */ /* 0x000fea0003800000 */
.L_x_84:
        /* <DEDUP_REMOVED lines=9> */
.L_x_87:
[----:B------:R-:W-:Y:S05]  /*3b70*/  BSYNC B1 ;  /* 0x0000000000017941 */ /* 0x000fea0003800000 */
.L_x_86:
        /* <DEDUP_REMOVED lines=9> */
.L_x_89:
[----:B------:R-:W-:Y:S05]  /*3c10*/  BSYNC B1 ;  /* 0x0000000000017941 */ /* 0x000fea0003800000 */
.L_x_88:
        /* <DEDUP_REMOVED lines=10> */
.L_x_91:
[----:B------:R-:W-:Y:S05]  /*3cc0*/  BSYNC B1 ;  /* 0x0000000000017941 */ /* 0x000fea0003800000 */
.L_x_90:
        /* <DEDUP_REMOVED lines=10> */
.L_x_93:
[----:B------:R-:W-:Y:S05]  /*3d70*/  BSYNC B1 ;  /* 0x0000000000017941 */ /* 0x000fea0003800000 */
.L_x_92:
        /* <DEDUP_REMOVED lines=9> */
.L_x_95:
[----:B------:R-:W-:Y:S05]  /*3e10*/  BSYNC B1 ;  /* 0x0000000000017941 */ /* 0x000fea0003800000 */
.L_x_94:
        /* <DEDUP_REMOVED lines=9> */
.L_x_97:
[----:B------:R-:W-:Y:S05]  /*3eb0*/  BSYNC B1 ;  /* 0x0000000000017941 */ /* 0x000fea0003800000 */
.L_x_96:
        /* <DEDUP_REMOVED lines=10> */
.L_x_99:
[----:B------:R-:W-:Y:S05]  /*3f60*/  BSYNC B1 ;  /* 0x0000000000017941 */ /* 0x000fea0003800000 */
.L_x_98:
        /* <DEDUP_REMOVED lines=10> */
.L_x_101:
[----:B------:R-:W-:Y:S05]  /*4010*/  BSYNC B1 ;  /* 0x0000000000017941 */ /* 0x000fea0003800000 */
.L_x_100:
        /* <DEDUP_REMOVED lines=9> */
.L_x_103:
[----:B------:R-:W-:Y:S05]  /*40b0*/  BSYNC B1 ;  /* 0x0000000000017941 */ /* 0x000fea0003800000 */
.L_x_102:
        /* <DEDUP_REMOVED lines=9> */
.L_x_105:
[----:B------:R-:W-:Y:S05]  /*4150*/  BSYNC B1 ;  /* 0x0000000000017941 */ /* 0x000fea0003800000 */
.L_x_104:
        /* <DEDUP_REMOVED lines=10> */
.L_x_107:
[----:B------:R-:W-:Y:S05]  /*4200*/  BSYNC B1 ;  /* 0x0000000000017941 */ /* 0x000fea0003800000 */
.L_x_106:
        /* <DEDUP_REMOVED lines=10> */
.L_x_109:
[----:B------:R-:W-:Y:S05]  /*42b0*/  BSYNC B1 ;  /* 0x0000000000017941 */ /* 0x000fea0003800000 */
.L_x_108:
        /* <DEDUP_REMOVED lines=9> */
.L_x_111:
[----:B------:R-:W-:Y:S05]  /*4350*/  BSYNC B1 ;  /* 0x0000000000017941 */ /* 0x000fea0003800000 */
.L_x_110:
        /* <DEDUP_REMOVED lines=9> */
.L_x_113:
[----:B------:R-:W-:Y:S05]  /*43f0*/  BSYNC B1 ;  /* 0x0000000000017941 */ /* 0x000fea0003800000 */
.L_x_112:
        /* <DEDUP_REMOVED lines=10> */
.L_x_115:
[----:B------:R-:W-:Y:S05]  /*44a0*/  BSYNC B1 ;  /* 0x0000000000017941 */ /* 0x000fea0003800000 */
.L_x_114:
        /* <DEDUP_REMOVED lines=10> */
.L_x_117:
[----:B------:R-:W-:Y:S05]  /*4550*/  BSYNC B1 ;  /* 0x0000000000017941 */ /* 0x000fea0003800000 */
.L_x_116:
        /* <DEDUP_REMOVED lines=9> */
.L_x_119:
[----:B------:R-:W-:Y:S05]  /*45f0*/  BSYNC B1 ;  /* 0x0000000000017941 */ /* 0x000fea0003800000 */
.L_x_118:
        /* <DEDUP_REMOVED lines=9> */
.L_x_121:
[----:B------:R-:W-:Y:S05]  /*4690*/  BSYNC B1 ;  /* 0x0000000000017941 */ /* 0x000fea0003800000 */
.L_x_120:
        /* <DEDUP_REMOVED lines=10> */
.L_x_123:
[----:B------:R-:W-:Y:S05]  /*4740*/  BSYNC B1 ;  /* 0x0000000000017941 */ /* 0x000fea0003800000 */
.L_x_122:
        /* <DEDUP_REMOVED lines=10> */
.L_x_125:
[----:B------:R-:W-:Y:S05]  /*47f0*/  BSYNC B1 ;  /* 0x0000000000017941 */ /* 0x000fea0003800000 */
.L_x_124:
        /* <DEDUP_REMOVED lines=9> */
.L_x_127:
[----:B------:R-:W-:Y:S05]  /*4890*/  BSYNC B1 ;  /* 0x0000000000017941 */ /* 0x000fea0003800000 */
.L_x_126:
        /* <DEDUP_REMOVED lines=9> */
.L_x_129:
[----:B------:R-:W-:Y:S05]  /*4930*/  BSYNC B1 ;  /* 0x0000000000017941 */ /* 0x000fea0003800000 */
.L_x_128:
        /* <DEDUP_REMOVED lines=10> */
.L_x_131:
[----:B------:R-:W-:Y:S05]  /*49e0*/  BSYNC B1 ;  /* 0x0000000000017941 */ /* 0x000fea0003800000 */
.L_x_130:
        /* <DEDUP_REMOVED lines=10> */
.L_x_133:
[----:B------:R-:W-:Y:S05]  /*4a90*/  BSYNC B1 ;  /* 0x0000000000017941 */ /* 0x000fea0003800000 */
.L_x_132:
        /* <DEDUP_REMOVED lines=9> */
.L_x_135:
[----:B------:R-:W-:Y:S05]  /*4b30*/  BSYNC B1 ;  /* 0x0000000000017941 */ /* 0x000fea0003800000 */
.L_x_134:
        /* <DEDUP_REMOVED lines=9> */
.L_x_137:
[----:B------:R-:W-:Y:S05]  /*4bd0*/  BSYNC B1 ;  /* 0x0000000000017941 */ /* 0x000fea0003800000 */
.L_x_136:
        /* <DEDUP_REMOVED lines=10> */
.L_x_139:
[----:B------:R-:W-:Y:S05]  /*4c80*/  BSYNC B1 ;  /* 0x0000000000017941 */ /* 0x000fea0003800000 */
.L_x_138:
        /* <DEDUP_REMOVED lines=10> */
.L_x_141:
[----:B------:R-:W-:Y:S05]  /*4d30*/  BSYNC B1 ;  /* 0x0000000000017941 */ /* 0x000fea0003800000 */
.L_x_140:
        /* <DEDUP_REMOVED lines=9> */
.L_x_143:
[----:B------:R-:W-:Y:S05]  /*4dd0*/  BSYNC B1 ;  /* 0x0000000000017941 */ /* 0x000fea0003800000 */
.L_x_142:
        /* <DEDUP_REMOVED lines=9> */
.L_x_145:
[----:B------:R-:W-:Y:S05]  /*4e70*/  BSYNC B1 ;  /* 0x0000000000017941 */ /* 0x000fea0003800000 */
.L_x_144:
        /* <DEDUP_REMOVED lines=10> */
.L_x_147:
[----:B------:R-:W-:Y:S05]  /*4f20*/  BSYNC B1 ;  /* 0x0000000000017941 */ /* 0x000fea0003800000 */
.L_x_146:
        /* <DEDUP_REMOVED lines=10> */
.L_x_149:
[----:B------:R-:W-:Y:S05]  /*4fd0*/  BSYNC B1 ;  /* 0x0000000000017941 */ /* 0x000fea0003800000 */
.L_x_148:
        /* <DEDUP_REMOVED lines=9> */
.L_x_151:
[----:B------:R-:W-:Y:S05]  /*5070*/  BSYNC B1 ;  /* 0x0000000000017941 */ /* 0x000fea0003800000 */
.L_x_150:
        /* <DEDUP_REMOVED lines=9> */
.L_x_153:
[----:B------:R-:W-:Y:S05]  /*5110*/  BSYNC B1 ;  /* 0x0000000000017941 */ /* 0x000fea0003800000 */
.L_x_152:
        /* <DEDUP_REMOVED lines=10> */
.L_x_155:
[----:B------:R-:W-:Y:S05]  /*51c0*/  BSYNC B1 ;  /* 0x0000000000017941 */ /* 0x000fea0003800000 */
.L_x_154:
        /* <DEDUP_REMOVED lines=10> */
.L_x_157:
[----:B------:R-:W-:Y:S05]  /*5270*/  BSYNC B1 ;  /* 0x0000000000017941 */ /* 0x000fea0003800000 */
.L_x_156:
        /* <DEDUP_REMOVED lines=9> */
.L_x_159:
[----:B------:R-:W-:Y:S05]  /*5310*/  BSYNC B1 ;  /* 0x0000000000017941 */ /* 0x000fea0003800000 */
.L_x_158:
        /* <DEDUP_REMOVED lines=9> */
.L_x_161:
[----:B------:R-:W-:Y:S05]  /*53b0*/  BSYNC B1 ;  /* 0x0000000000017941 */ /* 0x000fea0003800000 */
.L_x_160:
        /* <DEDUP_REMOVED lines=10> */
.L_x_163:
[----:B------:R-:W-:Y:S05]  /*5460*/  BSYNC B1 ;  /* 0x0000000000017941 */ /* 0x000fea0003800000 */
.L_x_162:
        /* <DEDUP_REMOVED lines=10> */
.L_x_165:
[----:B------:R-:W-:Y:S05]  /*5510*/  BSYNC B1 ;  /* 0x0000000000017941 */ /* 0x000fea0003800000 */
.L_x_164:
        /* <DEDUP_REMOVED lines=9> */
.L_x_167:
[----:B------:R-:W-:Y:S05]  /*55b0*/  BSYNC B1 ;  /* 0x0000000000017941 */ /* 0x000fea0003800000 */
.L_x_166:
        /* <DEDUP_REMOVED lines=9> */
.L_x_169:
[----:B------:R-:W-:Y:S05]  /*5650*/  BSYNC B1 ;  /* 0x0000000000017941 */ /* 0x000fea0003800000 */
.L_x_168:
        /* <DEDUP_REMOVED lines=10> */
.L_x_171:
[----:B------:R-:W-:Y:S05]  /*5700*/  BSYNC B1 ;  /* 0x0000000000017941 */ /* 0x000fea0003800000 */
.L_x_170:
        /* <DEDUP_REMOVED lines=10> */
.L_x_173:
[----:B------:R-:W-:Y:S05]  /*57b0*/  BSYNC B1 ;  /* 0x0000000000017941 */ /* 0x000fea0003800000 */
.L_x_172:
        /* <DEDUP_REMOVED lines=9> */
.L_x_175:
[----:B------:R-:W-:Y:S05]  /*5850*/  BSYNC B1 ;  /* 0x0000000000017941 */ /* 0x000fea0003800000 */
.L_x_174:
        /* <DEDUP_REMOVED lines=9> */
.L_x_177:
[----:B------:R-:W-:Y:S05]  /*58f0*/  BSYNC B1 ;  /* 0x0000000000017941 */ /* 0x000fea0003800000 */
.L_x_176:
        /* <DEDUP_REMOVED lines=10> */
.L_x_179:
[----:B------:R-:W-:Y:S05]  /*59a0*/  BSYNC B1 ;  /* 0x0000000000017941 */ /* 0x000fea0003800000 */
.L_x_178:
        /* <DEDUP_REMOVED lines=10> */
.L_x_181:
[----:B------:R-:W-:Y:S05]  /*5a50*/  BSYNC B1 ;  /* 0x0000000000017941 */ /* 0x000fea0003800000 */
.L_x_180:
        /* <DEDUP_REMOVED lines=9> */
.L_x_183:
[----:B------:R-:W-:Y:S05]  /*5af0*/  BSYNC B1 ;  /* 0x0000000000017941 */ /* 0x000fea0003800000 */
.L_x_182:
        /* <DEDUP_REMOVED lines=9> */
.L_x_185:
[----:B------:R-:W-:Y:S05]  /*5b90*/  BSYNC B1 ;  /* 0x0000000000017941 */ /* 0x000fea0003800000 */
.L_x_184:
        /* <DEDUP_REMOVED lines=10> */
.L_x_187:
[----:B------:R-:W-:Y:S05]  /*5c40*/  BSYNC B1 ;  /* 0x0000000000017941 */ /* 0x000fea0003800000 */
.L_x_186:
        /* <DEDUP_REMOVED lines=10> */
.L_x_189:
[----:B------:R-:W-:Y:S05]  /*5cf0*/  BSYNC B1 ;  /* 0x0000000000017941 */ /* 0x000fea0003800000 */
.L_x_188:
        /* <DEDUP_REMOVED lines=9> */
.L_x_191:
[----:B------:R-:W-:Y:S05]  /*5d90*/  BSYNC B1 ;  /* 0x0000000000017941 */ /* 0x000fea0003800000 */
.L_x_190:
        /* <DEDUP_REMOVED lines=9> */
.L_x_193:
[----:B------:R-:W-:Y:S05]  /*5e30*/  BSYNC B1 ;  /* 0x0000000000017941 */ /* 0x000fea0003800000 */
.L_x_192:
        /* <DEDUP_REMOVED lines=10> */
.L_x_195:
[----:B------:R-:W-:Y:S05]  /*5ee0*/  BSYNC B1 ;  /* 0x0000000000017941 */ /* 0x000fea0003800000 */
.L_x_194:
        /* <DEDUP_REMOVED lines=10> */
.L_x_197:
[----:B------:R-:W-:Y:S05]  /*5f90*/  BSYNC B1 ;  /* 0x0000000000017941 */ /* 0x000fea0003800000 */
.L_x_196:
        /* <DEDUP_REMOVED lines=9> */
.L_x_199:
[----:B------:R-:W-:Y:S05]  /*6030*/  BSYNC B1 ;  /* 0x0000000000017941 */ /* 0x000fea0003800000 */
.L_x_198:
        /* <DEDUP_REMOVED lines=9> */
.L_x_201:
[----:B------:R-:W-:Y:S05]  /*60d0*/  BSYNC B1 ;  /* 0x0000000000017941 */ /* 0x000fea0003800000 */
.L_x_200:
        /* <DEDUP_REMOVED lines=10> */
.L_x_203:
[----:B------:R-:W-:Y:S05]  /*6180*/  BSYNC B1 ;  /* 0x0000000000017941 */ /* 0x000fea0003800000 */
.L_x_202:
        /* <DEDUP_REMOVED lines=10> */
.L_x_205:
[----:B------:R-:W-:Y:S05]  /*6230*/  BSYNC B1 ;  /* 0x0000000000017941 */ /* 0x000fea0003800000 */
.L_x_204:
        /* <DEDUP_REMOVED lines=9> */
.L_x_207:
[----:B------:R-:W-:Y:S05]  /*62d0*/  BSYNC B1 ;  /* 0x0000000000017941 */ /* 0x000fea0003800000 */
.L_x_206:
        /* <DEDUP_REMOVED lines=9> */
.L_x_209:
[----:B------:R-:W-:Y:S05]  /*6370*/  BSYNC B1 ;  /* 0x0000000000017941 */ /* 0x000fea0003800000 */
.L_x_208:
        /* <DEDUP_REMOVED lines=10> */
.L_x_211:
[----:B------:R-:W-:Y:S05]  /*6420*/  BSYNC B1 ;  /* 0x0000000000017941 */ /* 0x000fea0003800000 */
.L_x_210:
        /* <DEDUP_REMOVED lines=10> */
.L_x_213:
[----:B------:R-:W-:Y:S05]  /*64d0*/  BSYNC B1 ;  /* 0x0000000000017941 */ /* 0x000fea0003800000 */
.L_x_212:
        /* <DEDUP_REMOVED lines=9> */
.L_x_215:
[----:B------:R-:W-:Y:S05]  /*6570*/  BSYNC B1 ;  /* 0x0000000000017941 */ /* 0x000fea0003800000 */
.L_x_214:
        /* <DEDUP_REMOVED lines=9> */
.L_x_217:
[----:B------:R-:W-:Y:S05]  /*6610*/  BSYNC B1 ;  /* 0x0000000000017941 */ /* 0x000fea0003800000 */
.L_x_216:
        /* <DEDUP_REMOVED lines=10> */
.L_x_219:
[----:B------:R-:W-:Y:S05]  /*66c0*/  BSYNC B1 ;  /* 0x0000000000017941 */ /* 0x000fea0003800000 */
.L_x_218:
        /* <DEDUP_REMOVED lines=10> */
.L_x_221:
[----:B------:R-:W-:Y:S05]  /*6770*/  BSYNC B1 ;  /* 0x0000000000017941 */ /* 0x000fea0003800000 */
.L_x_220:
        /* <DEDUP_REMOVED lines=9> */
.L_x_223:
[----:B------:R-:W-:Y:S05]  /*6810*/  BSYNC B1 ;  /* 0x0000000000017941 */ /* 0x000fea0003800000 */
.L_x_222:
        /* <DEDUP_REMOVED lines=9> */
.L_x_225:
[----:B------:R-:W-:Y:S05]  /*68b0*/  BSYNC B1 ;  /* 0x0000000000017941 */ /* 0x000fea0003800000 */
.L_x_224:
        /* <DEDUP_REMOVED lines=10> */
.L_x_227:
[----:B------:R-:W-:Y:S05]  /*6960*/  BSYNC B1 ;  /* 0x0000000000017941 */ /* 0x000fea0003800000 */
.L_x_226:
        /* <DEDUP_REMOVED lines=10> */
.L_x_229:
[----:B------:R-:W-:Y:S05]  /*6a10*/  BSYNC B1 ;  /* 0x0000000000017941 */ /* 0x000fea0003800000 */
.L_x_228:
        /* <DEDUP_REMOVED lines=9> */
.L_x_231:
[----:B------:R-:W-:Y:S05]  /*6ab0*/  BSYNC B1 ;  /* 0x0000000000017941 */ /* 0x000fea0003800000 */
.L_x_230:
        /* <DEDUP_REMOVED lines=9> */
.L_x_233:
[----:B------:R-:W-:Y:S05]  /*6b50*/  BSYNC B1 ;  /* 0x0000000000017941 */ /* 0x000fea0003800000 */
.L_x_232:
        /* <DEDUP_REMOVED lines=10> */
.L_x_235:
[----:B------:R-:W-:Y:S05]  /*6c00*/  BSYNC B1 ;  /* 0x0000000000017941 */ /* 0x000fea0003800000 */
.L_x_234:
        /* <DEDUP_REMOVED lines=10> */
.L_x_237:
[----:B------:R-:W-:Y:S05]  /*6cb0*/  BSYNC B1 ;  /* 0x0000000000017941 */ /* 0x000fea0003800000 */
.L_x_236:
        /* <DEDUP_REMOVED lines=9> */
.L_x_239:
[----:B------:R-:W-:Y:S05]  /*6d50*/  BSYNC B1 ;  /* 0x0000000000017941 */ /* 0x000fea0003800000 */
.L_x_238:
        /* <DEDUP_REMOVED lines=9> */
.L_x_241:
[----:B------:R-:W-:Y:S05]  /*6df0*/  BSYNC B1 ;  /* 0x0000000000017941 */ /* 0x000fea0003800000 */
.L_x_240:
        /* <DEDUP_REMOVED lines=10> */
.L_x_243:
[----:B------:R-:W-:Y:S05]  /*6ea0*/  BSYNC B1 ;  /* 0x0000000000017941 */ /* 0x000fea0003800000 */
.L_x_242:
        /* <DEDUP_REMOVED lines=10> */
.L_x_245:
[----:B------:R-:W-:Y:S05]  /*6f50*/  BSYNC B1 ;  /* 0x0000000000017941 */ /* 0x000fea0003800000 */
.L_x_244:
        /* <DEDUP_REMOVED lines=9> */
.L_x_247:
[----:B------:R-:W-:Y:S05]  /*6ff0*/  BSYNC B1 ;  /* 0x0000000000017941 */ /* 0x000fea0003800000 */
.L_x_246:
        /* <DEDUP_REMOVED lines=9> */
.L_x_249:
[----:B------:R-:W-:Y:S05]  /*7090*/  BSYNC B1 ;  /* 0x0000000000017941 */ /* 0x000fea0003800000 */
.L_x_248:
        /* <DEDUP_REMOVED lines=10> */
.L_x_251:
[----:B------:R-:W-:Y:S05]  /*7140*/  BSYNC B1 ;  /* 0x0000000000017941 */ /* 0x000fea0003800000 */
.L_x_250:
        /* <DEDUP_REMOVED lines=10> */
.L_x_253:
[----:B------:R-:W-:Y:S05]  /*71f0*/  BSYNC B1 ;  /* 0x0000000000017941 */ /* 0x000fea0003800000 */
.L_x_252:
        /* <DEDUP_REMOVED lines=9> */
.L_x_255:
[----:B------:R-:W-:Y:S05]  /*7290*/  BSYNC B1 ;  /* 0x0000000000017941 */ /* 0x000fea0003800000 */
.L_x_254:
        /* <DEDUP_REMOVED lines=9> */
.L_x_257:
[----:B------:R-:W-:Y:S05]  /*7330*/  BSYNC B1 ;  /* 0x0000000000017941 */ /* 0x000fea0003800000 */
.L_x_256:
        /* <DEDUP_REMOVED lines=10> */
.L_x_259:
[----:B------:R-:W-:Y:S05]  /*73e0*/  BSYNC B1 ;  /* 0x0000000000017941 */ /* 0x000fea0003800000 */
.L_x_258:
        /* <DEDUP_REMOVED lines=10> */
.L_x_261:
[----:B------:R-:W-:Y:S05]  /*7490*/  BSYNC B1 ;  /* 0x0000000000017941 */ /* 0x000fea0003800000 */
.L_x_260:
        /* <DEDUP_REMOVED lines=9> */
.L_x_263:
[----:B------:R-:W-:Y:S05]  /*7530*/  BSYNC B1 ;  /* 0x0000000000017941 */ /* 0x000fea0003800000 */
.L_x_262:
        /* <DEDUP_REMOVED lines=9> */
.L_x_265:
[----:B------:R-:W-:Y:S05]  /*75d0*/  BSYNC B1 ;  /* 0x0000000000017941 */ /* 0x000fea0003800000 */
.L_x_264:
        /* <DEDUP_REMOVED lines=10> */
.L_x_267:
[----:B------:R-:W-:Y:S05]  /*7680*/  BSYNC B1 ;  /* 0x0000000000017941 */ /* 0x000fea0003800000 */
.L_x_266:
        /* <DEDUP_REMOVED lines=10> */
.L_x_269:
[----:B------:R-:W-:Y:S05]  /*7730*/  BSYNC B1 ;  /* 0x0000000000017941 */ /* 0x000fea0003800000 */
.L_x_268:
        /* <DEDUP_REMOVED lines=9> */
.L_x_271:
[----:B------:R-:W-:Y:S05]  /*77d0*/  BSYNC B1 ;  /* 0x0000000000017941 */ /* 0x000fea0003800000 */
.L_x_270:
        /* <DEDUP_REMOVED lines=9> */
.L_x_273:
[----:B------:R-:W-:Y:S05]  /*7870*/  BSYNC B1 ;  /* 0x0000000000017941 */ /* 0x000fea0003800000 */
.L_x_272:
        /* <DEDUP_REMOVED lines=10> */
.L_x_275:
[----:B------:R-:W-:Y:S05]  /*7920*/  BSYNC B1 ;  /* 0x0000000000017941 */ /* 0x000fea0003800000 */
.L_x_274:
        /* <DEDUP_REMOVED lines=10> */
.L_x_277:
[----:B------:R-:W-:Y:S05]  /*79d0*/  BSYNC B1 ;  /* 0x0000000000017941 */ /* 0x000fea0003800000 */
.L_x_276:
        /* <DEDUP_REMOVED lines=9> */
.L_x_279:
[----:B------:R-:W-:Y:S05]  /*7a70*/  BSYNC B1 ;  /* 0x0000000000017941 */ /* 0x000fea0003800000 */
.L_x_278:
        /* <DEDUP_REMOVED lines=9> */
.L_x_281:
[----:B------:R-:W-:Y:S05]  /*7b10*/  BSYNC B1 ;  /* 0x0000000000017941 */ /* 0x000fea0003800000 */
.L_x_280:
        /* <DEDUP_REMOVED lines=10> */
.L_x_283:
[----:B------:R-:W-:Y:S05]  /*7bc0*/  BSYNC B1 ;  /* 0x0000000000017941 */ /* 0x000fea0003800000 */
.L_x_282:
        /* <DEDUP_REMOVED lines=10> */
.L_x_285:
[----:B------:R-:W-:Y:S05]  /*7c70*/  BSYNC B1 ;  /* 0x0000000000017941 */ /* 0x000fea0003800000 */
.L_x_284:
        /* <DEDUP_REMOVED lines=9> */
.L_x_287:
[----:B------:R-:W-:Y:S05]  /*7d10*/  BSYNC B1 ;  /* 0x0000000000017941 */ /* 0x000fea0003800000 */
.L_x_286:
[----:B0----5:R-:W-:Y:S01]  /*7d20*/  IMAD.U32 R0, R19, 0x10000, RZ ;  /* 0x0001000013007824 */ /* 0x021fe200078e00ff */
[----:B------:R-:W-:Y:S01]  /*7d30*/  ISETP.GT.AND P0, PT, R3, 0x8, P0 ;  /* 0x000000080300780c */ /* 0x000fe20000704270 */
[----:B------:R-:W-:Y:S01]  /*7d40*/  @P1 IMAD.MOV.U32 R4, RZ, RZ, R10 ;  /* 0x000000ffff041224 */ /* 0x000fe200078e000a */
[----:B------:R-:W-:Y:S01]  /*7d50*/  BSSY B1, `(.L_x_288) ;  /* 0x0000009000017945 */ /* 0x000fe20003800000 */
[----:B------:R-:W-:-:S04]  /*7d60*/  FMUL R5, R0, R155 ;  /* 0x0000009b00057220 */ /* 0x000fc80000400000 */
[----:B------:R-:W-:-:S05]  /*7d70*/  FFMA R5, R150, R154, R5 ;  /* 0x0000009a96057223 */ /* 0x000fca0000000005 */
[----:B------:R-:W-:-:S04]  /*7d80*/  F2FP.BF16.F32.PACK_AB R5, RZ, R5 ;  /* 0x00000005ff05723e */ /* 0x000fc800000010ff */
[----:B------:R-:W-:Y:S01]  /*7d90*/  PRMT R2, R5, 0x7610, R2 ;  /* 0x0000761005027816 */ /* 0x000fe20000000002 */
[----:B------:R-:W-:-:S05]  /*7da0*/  @P1 IMAD.MOV.U32 R5, RZ, RZ, R11 ;  /* 0x000000ffff051224 */ /* 0x000fca00078e000b */
[----:B------:R0:W-:Y:S01]  /*7db0*/  @P1 STG.E.U16 desc[UR36][R4.64+0x1f0], R2 ;  /* 0x0001f00204001986 */ /* 0x0001e2000c101524 */
[----:B------:R-:W-:Y:S05]  /*7dc0*/  @!P0 BRA `(.L_x_289) ;  /* 0x0000000000048947 */ /* 0x000fea0003800000 */
[----:B------:R0:W5:Y:S02]  /*7dd0*/  LDG.E.LTC128B.U16 R19, desc[UR36][R8.64+0x1f2] ;  /* 0x0001f22408137981 */ /* 0x000164000c1e1520 */
.L_x_289:
[----:B------:R-:W-:Y:S05]  /*7de0*/  BSYNC B1 ;  /* 0x0000000000017941 */ /* 0x000fea0003800000 */
.L_x_288:
[----:B------:R-:W-:Y:S05]  /*7df0*/  @!P0 BRA `(.L_x_290) ;  /* 0x0000002400488947 */ /* 0x000fea0003800000 */
[----:B-----5:R-:W-:-:S04]  /*7e00*/  IMAD.U32 R0, R19, 0x10000, RZ ;  /* 0x0001000013007824 */ /* 0x020fc800078e00ff */
[----:B------:R-:W-:-:S04]  /*7e10*/  FMUL R0, R0, R155 ;  /* 0x0000009b00007220 */ /* 0x000fc80000400000 */
[----:B------:R-:W-:-:S05]  /*7e20*/  FFMA R0, R151, R154, R0 ;  /* 0x0000009a97007223 */ /* 0x000fca0000000000 */
[----:B------:R-:W-:-:S05]  /*7e30*/  F2FP.BF16.F32.PACK_AB R0, RZ, R0 ;  /* 0x00000000ff00723e */ /* 0x000fca00000010ff */
[----:B------:R0:W-:Y:S01]  /*7e40*/  STG.E.U16 desc[UR36][R10.64+0x1f2], R0 ;  /* 0x0001f2000a007986 */ /* 0x0001e2000c101524 */
[----:B------:R-:W-:Y:S05]  /*7e50*/  BRA `(.L_x_290) ;  /* 0x0000002400307947 */ /* 0x000fea0003800000 */
.L_x_37:
[----:B------:R-:W-:Y:S01]  /*7e60*/  ISETP.GT.AND P0, PT, R0, 0x1, PT ;  /* 0x000000010000780c */ /* 0x000fe20003f04270 */
[----:B------:R-:W-:Y:S01]  /*7e70*/  ULDC.64 UR4, c[0x0][0x5c0] ;  /* 0x0001700000047ab9 */ /* 0x000fe20000000a00 */
[-C--:B------:R-:W-:Y:S01]  /*7e80*/  FMUL R24, R24, R154.reuse ;  /* 0x0000009a18187220 */ /* 0x080fe20000400000 */
[-C--:B------:R-:W-:Y:S01]  /*7e90*/  FMUL R25, R25, R154.reuse ;  /* 0x0000009a19197220 */ /* 0x080fe20000400000 */
[----:B------:R-:W-:Y:S01]  /*7ea0*/  ISETP.GT.AND P3, PT, R3, RZ, P0 ;  /* 0x000000ff0300720c */ /* 0x000fe20000764270 */
[-C--:B------:R-:W-:Y:S01]  /*7eb0*/  FMUL R26, R26, R154.reuse ;  /* 0x0000009a1a1a7220 */ /* 0x080fe20000400000 */
[----:B------:R-:W-:Y:S01]  /*7ec0*/  LEA R4, P4, R6, UR4, 0x1 ;  /* 0x0000000406047c11 */ /* 0x000fe2000f8808ff */
[----:B------:R-:W-:Y:S01]  /*7ed0*/  FMUL R27, R27, R154 ;  /* 0x0000009a1b1b7220 */ /* 0x000fe20000400000 */
[----:B------:R-:W-:Y:S01]  /*7ee0*/  F2FP.BF16.F32.PACK_AB R24, RZ, R24 ;  /* 0x00000018ff18723e */ /* 0x000fe200000010ff */
[-C--:B------:R-:W-:Y:S01]  /*7ef0*/  FMUL R28, R28, R154.reuse ;  /* 0x0000009a1c1c7220 */ /* 0x080fe20000400000 */
[----:B------:R-:W-:Y:S01]  /*7f00*/  LEA.HI.X R5, R6, UR5, R179, 0x1, P4 ;  /* 0x0000000506057c11 */ /* 0x000fe2000a0f0cb3 */
[-C--:B------:R-:W-:Y:S01]  /*7f10*/  FMUL R29, R29, R154.reuse ;  /* 0x0000009a1d1d7220 */ /* 0x080fe20000400000 */
[----:B------:R-:W-:Y:S01]  /*7f20*/  F2FP.BF16.F32.PACK_AB R25, RZ, R25 ;  /* 0x00000019ff19723e */ /* 0x000fe200000010ff */
[-C--:B------:R-:W-:Y:S01]  /*7f30*/  FMUL R30, R30, R154.reuse ;  /* 0x0000009a1e1e7220 */ /* 0x080fe20000400000 */
[----:B------:R-:W-:Y:S01]  /*7f40*/  SHF.L.U64.HI R11, R10, 0x4, R11 ;  /* 0x000000040a0b7819 */ /* 0x000fe2000001020b */
[----:B------:R-:W-:Y:S01]  /*7f50*/  @P1 STG.E.U16 desc[UR36][R4.64], R24 ;  /* 0x0000001804001986 */ /* 0x000fe2000c101524 */
[----:B------:R-:W-:Y:S01]  /*7f60*/  ISETP.GT.AND P1, PT, R0, 0x8, PT ;  /* 0x000000080000780c */ /* 0x000fe20003f24270 */
[----:B------:R-:W-:Y:S01]  /*7f70*/  FMUL R31, R31, R154 ;  /* 0x0000009a1f1f7220 */ /* 0x000fe20000400000 */
[C---:B------:R-:W-:Y:S01]  /*7f80*/  ISETP.GT.AND P4, PT, R3.reuse, 0x8, P0 ;  /* 0x000000080300780c */ /* 0x040fe20000784270 */
[----:B------:R-:W-:Y:S01]  /*7f90*/  @P3 STG.E.U16 desc[UR36][R4.64+0x2], R25 ;  /* 0x0000021904003986 */ /* 0x000fe2000c101524 */
[----:B------:R-:W-:Y:S01]  /*7fa0*/  LEA R6, P3, R10, R4, 0x4 ;  /* 0x000000040a067211 */ /* 0x000fe200078620ff */
[-C--:B------:R-:W-:Y:S01]  /*7fb0*/  FMUL R32, R32, R154.reuse ;  /* 0x0000009a20207220 */ /* 0x080fe20000400000 */
[----:B------:R-:W-:Y:S01]  /*7fc0*/  ISETP.GT.AND P2, PT, R3, 0x8, P2 ;  /* 0x000000080300780c */ /* 0x000fe20001744270 */
[-C--:B------:R-:W-:Y:S01]  /*7fd0*/  FMUL R33, R33, R154.reuse ;  /* 0x0000009a21217220 */ /* 0x080fe20000400000 */
[----:B------:R-:W-:Y:S01]  /*7fe0*/  ISETP.GT.AND P0, PT, R0, 0x9, PT ;  /* 0x000000090000780c */ /* 0x000fe20003f04270 */
[----:B------:R-:W-:Y:S01]  /*7ff0*/  IMAD.X R7, R11, 0x1, R5, P3 ;  /* 0x000000010b077824 */ /* 0x000fe200018e0605 */
[C---:B------:R-:W-:Y:S01]  /*8000*/  ISETP.GT.AND P5, PT, R3.reuse, RZ, P1 ;  /* 0x000000ff0300720c */ /* 0x040fe20000fa4270 */
[-C--:B------:R-:W-:Y:S01]  /*8010*/  FMUL R34, R34, R154.reuse ;  /* 0x0000009a22227220 */ /* 0x080fe20000400000 */
[----:B------:R-:W-:Y:S01]  /*8020*/  ISETP.GT.AND P3, PT, R3, RZ, P0 ;  /* 0x000000ff0300720c */ /* 0x000fe20000764270 */
[----:B------:R-:W-:Y:S01]  /*8030*/  FMUL R35, R35, R154 ;  /* 0x0000009a23237220 */ /* 0x000fe20000400000 */
[----:B------:R-:W-:Y:S01]  /*8040*/  F2FP.BF16.F32.PACK_AB R26, RZ, R26 ;  /* 0x0000001aff1a723e */ /* 0x000fe200000010ff */
[-C--:B------:R-:W-:Y:S01]  /*8050*/  FMUL R36, R36, R154.reuse ;  /* 0x0000009a24247220 */ /* 0x080fe20000400000 */
[----:B------:R-:W-:Y:S01]  /*8060*/  F2FP.BF16.F32.PACK_AB R27, RZ, R27 ;  /* 0x0000001bff1b723e */ /* 0x000fe200000010ff */
[----:B------:R-:W-:Y:S01]  /*8070*/  FMUL R37, R37, R154 ;  /* 0x0000009a25257220 */ /* 0x000fe20000400000 */
[----:B------:R-:W-:Y:S01]  /*8080*/  F2FP.BF16.F32.PACK_AB R28, RZ, R28 ;  /* 0x0000001cff1c723e */ /* 0x000fe200000010ff */
[----:B------:R-:W-:Y:S01]  /*8090*/  @P2 STG.E.U16 desc[UR36][R6.64], R26 ;  /* 0x0000001a06002986 */ /* 0x000fe2000c101524 */
[----:B------:R-:W-:Y:S01]  /*80a0*/  F2FP.BF16.F32.PACK_AB R29, RZ, R29 ;  /* 0x0000001dff1d723e */ /* 0x000fe200000010ff */
[-C--:B------:R-:W-:Y:S01]  /*80b0*/  FMUL R38, R38, R154.reuse ;  /* 0x0000009a26267220 */ /* 0x080fe20000400000 */
[----:B------:R-:W-:Y:S01]  /*80c0*/  ISETP.GT.AND P2, PT, R3, 0x8, P1 ;  /* 0x000000080300780c */ /* 0x000fe20000f44270 */
[----:B------:R-:W-:Y:S01]  /*80d0*/  @P4 STG.E.U16 desc[UR36][R6.64+0x2], R27 ;  /* 0x0000021b06004986 */ /* 0x000fe2000c101524 */
[----:B------:R-:W-:Y:S01]  /*80e0*/  ISETP.GT.AND P1, PT, R0, 0x10, PT ;  /* 0x000000100000780c */ /* 0x000fe20003f24270 */
[----:B------:R-:W-:Y:S01]  /*80f0*/  FMUL R39, R39, R154 ;  /* 0x0000009a27277220 */ /* 0x000fe20000400000 */
[----:B------:R-:W-:Y:S01]  /*8100*/  F2FP.BF16.F32.PACK_AB R30, RZ, R30 ;  /* 0x0000001eff1e723e */ /* 0x000fe200000010ff */
[----:B------:R-:W-:Y:S01]  /*8110*/  @P5 STG.E.U16 desc[UR36][R4.64+0x10], R28 ;  /* 0x0000101c04005986 */ /* 0x000fe2000c101524 */
[C---:B------:R-:W-:Y:S01]  /*8120*/  ISETP.GT.AND P4, PT, R3.reuse, RZ, P1 ;  /* 0x000000ff0300720c */ /* 0x040fe20000f84270 */
[-C--:B------:R-:W-:Y:S01]  /*8130*/  FMUL R40, R40, R154.reuse ;  /* 0x0000009a28287220 */ /* 0x080fe20000400000 */
[----:B------:R-:W-:Y:S01]  /*8140*/  F2FP.BF16.F32.PACK_AB R31, RZ, R31 ;  /* 0x0000001fff1f723e */ /* 0x000fe200000010ff */
[----:B------:R-:W-:Y:S01]  /*8150*/  @P3 STG.E.U16 desc[UR36][R4.64+0x12], R29 ;  /* 0x0000121d04003986 */ /* 0x000fe2000c101524 */
[----:B------:R-:W-:Y:S01]  /*8160*/  ISETP.GT.AND P3, PT, R3, 0x8, P0 ;  /* 0x000000080300780c */ /* 0x000fe20000764270 */
[----:B------:R-:W-:Y:S01]  /*8170*/  FMUL R41, R41, R154 ;  /* 0x0000009a29297220 */ /* 0x000fe20000400000 */
[----:B------:R-:W-:Y:S01]  /*8180*/  ISETP.GT.AND P0, PT, R0, 0x11, PT ;  /* 0x000000110000780c */ /* 0x000fe20003f04270 */
[----:B------:R-:W-:Y:S01]  /*8190*/  @P2 STG.E.U16 desc[UR36][R6.64+0x10], R30 ;  /* 0x0000101e06002986 */ /* 0x000fe2000c101524 */
[----:B------:R-:W-:Y:S01]  /*81a0*/  F2FP.BF16.F32.PACK_AB R32, RZ, R32 ;  /* 0x00000020ff20723e */ /* 0x000fe200000010ff */
[-C--:B------:R-:W-:Y:S01]  /*81b0*/  FMUL R42, R42, R154.reuse ;  /* 0x0000009a2a2a7220 */ /* 0x080fe20000400000 */
[----:B------:R-:W-:Y:S01]  /*81c0*/  ISETP.GT.AND P5, PT, R3, RZ, P0 ;  /* 0x000000ff0300720c */ /* 0x000fe200007a4270 */
[-C--:B------:R-:W-:Y:S01]  /*81d0*/  FMUL R43, R43, R154.reuse ;  /* 0x0000009a2b2b7220 */ /* 0x080fe20000400000 */
[----:B------:R-:W-:Y:S01]  /*81e0*/  ISETP.GT.AND P2, PT, R3, 0x8, P1 ;  /* 0x000000080300780c */ /* 0x000fe20000f44270 */
[-C--:B------:R-:W-:Y:S01]  /*81f0*/  FMUL R44, R44, R154.reuse ;  /* 0x0000009a2c2c7220 */ /* 0x080fe20000400000 */
[----:B------:R-:W-:Y:S01]  /*8200*/  ISETP.GT.AND P1, PT, R0, 0x18, PT ;  /* 0x000000180000780c */ /* 0x000fe20003f24270 */
[-C--:B------:R-:W-:Y:S01]  /*8210*/  FMUL R45, R45, R154.reuse ;  /* 0x0000009a2d2d7220 */ /* 0x080fe20000400000 */
[----:B------:R-:W-:Y:S01]  /*8220*/  F2FP.BF16.F32.PACK_AB R33, RZ, R33 ;  /* 0x00000021ff21723e */ /* 0x000fe200000010ff */
[----:B------:R-:W-:Y:S01]  /*8230*/  @P3 STG.E.U16 desc[UR36][R6.64+0x12], R31 ;  /* 0x0000121f06003986 */ /* 0x000fe2000c101524 */
[C---:B------:R-:W-:Y:S01]  /*8240*/  ISETP.GT.AND P3, PT, R3.reuse, 0x8, P0 ;  /* 0x000000080300780c */ /* 0x040fe20000764270 */
[-C--:B------:R-:W-:Y:S01]  /*8250*/  FMUL R46, R46, R154.reuse ;  /* 0x0000009a2e2e7220 */ /* 0x080fe20000400000 */
[----:B------:R-:W-:Y:S01]  /*8260*/  ISETP.GT.AND P0, PT, R0, 0x19, PT ;  /* 0x000000190000780c */ /* 0x000fe20003f04270 */
[----:B------:R-:W-:Y:S01]  /*8270*/  @P4 STG.E.U16 desc[UR36][R4.64+0x20], R32 ;  /* 0x0000202004004986 */ /* 0x000fe2000c101524 */
[----:B------:R-:W-:Y:S01]  /*8280*/  ISETP.GT.AND P4, PT, R3, RZ, P1 ;  /* 0x000000ff0300720c */ /* 0x000fe20000f84270 */
[----:B------:R-:W-:Y:S01]  /*8290*/  FMUL R47, R47, R154 ;  /* 0x0000009a2f2f7220 */ /* 0x000fe20000400000 */
[----:B------:R-:W-:Y:S01]  /*82a0*/  F2FP.BF16.F32.PACK_AB R34, RZ, R34 ;  /* 0x00000022ff22723e */ /* 0x000fe200000010ff */
[----:B------:R-:W-:Y:S01]  /*82b0*/  @P5 STG.E.U16 desc[UR36][R4.64+0x22], R33 ;  /* 0x0000222104005986 */ /* 0x000fe2000c101524 */
[----:B------:R-:W-:Y:S01]  /*82c0*/  ISETP.GT.AND P5, PT, R3, RZ, P0 ;  /* 0x000000ff0300720c */ /* 0x000fe200007a4270 */
[----:B------:R-:W-:Y:S01]  /*82d0*/  FMUL R48, R48, R154 ;  /* 0x0000009a30307220 */ /* 0x000fe20000400000 */
[----:B------:R-:W-:Y:S01]  /*82e0*/  F2FP.BF16.F32.PACK_AB R35, RZ, R35 ;  /* 0x00000023ff23723e */ /* 0x000fe200000010ff */
[----:B------:R-:W-:Y:S01]  /*82f0*/  @P2 STG.E.U16 desc[UR36][R6.64+0x20], R34 ;  /* 0x0000202206002986 */ /* 0x000fe2000c101524 */
[----:B------:R-:W-:Y:S01]  /*8300*/  F2FP.BF16.F32.PACK_AB R36, RZ, R36 ;  /* 0x00000024ff24723e */ /* 0x000fe200000010ff */
[-C--:B------:R-:W-:Y:S01]  /*8310*/  FMUL R49, R49, R154.reuse ;  /* 0x0000009a31317220 */ /* 0x080fe20000400000 */
[C---:B------:R-:W-:Y:S01]  /*8320*/  ISETP.GT.AND P2, PT, R3.reuse, 0x8, P1 ;  /* 0x000000080300780c */ /* 0x040fe20000f44270 */
[----:B------:R-:W-:Y:S01]  /*8330*/  @P3 STG.E.U16 desc[UR36][R6.64+0x22], R35 ;  /* 0x0000222306003986 */ /* 0x000fe2000c101524 */
[----:B------:R-:W-:Y:S01]  /*8340*/  ISETP.GT.AND P1, PT, R0, 0x20, PT ;  /* 0x000000200000780c */ /* 0x000fe20003f24270 */
[-C--:B------:R-:W-:Y:S01]  /*8350*/  FMUL R50, R50, R154.reuse ;  /* 0x0000009a32327220 */ /* 0x080fe20000400000 */
[----:B------:R-:W-:Y:S01]  /*8360*/  F2FP.BF16.F32.PACK_AB R37, RZ, R37 ;  /* 0x00000025ff25723e */ /* 0x000fe200000010ff */
[----:B------:R-:W-:Y:S01]  /*8370*/  @P4 STG.E.U16 desc[UR36][R4.64+0x30], R36 ;  /* 0x0000302404004986 */ /* 0x000fe2000c101524 */
[----:B------:R-:W-:Y:S01]  /*8380*/  ISETP.GT.AND P3, PT, R3, 0x8, P0 ;  /* 0x000000080300780c */ /* 0x000fe20000764270 */
[-C--:B------:R-:W-:Y:S01]  /*8390*/  FMUL R51, R51, R154.reuse ;  /* 0x0000009a33337220 */ /* 0x080fe20000400000 */
[----:B------:R-:W-:Y:S01]  /*83a0*/  ISETP.GT.AND P0, PT, R0, 0x21, PT ;  /* 0x000000210000780c */ /* 0x000fe20003f04270 */
[----:B------:R-:W-:Y:S01]  /*83b0*/  @P5 STG.E.U16 desc[UR36][R4.64+0x32], R37 ;  /* 0x0000322504005986 */ /* 0x000fe2000c101524 */
[----:B------:R-:W-:Y:S01]  /*83c0*/  ISETP.GT.AND P4, PT, R3, RZ, P1 ;  /* 0x000000ff0300720c */ /* 0x000fe20000f84270 */
[----:B------:R-:W-:Y:S01]  /*83d0*/  FMUL R52, R52, R154 ;  /* 0x0000009a34347220 */ /* 0x000fe20000400000 */
[----:B------:R-:W-:Y:S01]  /*83e0*/  F2FP.BF16.F32.PACK_AB R38, RZ, R38 ;  /* 0x00000026ff26723e */ /* 0x000fe200000010ff */
[-C--:B------:R-:W-:Y:S01]  /*83f0*/  FMUL R53, R53, R154.reuse ;  /* 0x0000009a35357220 */ /* 0x080fe20000400000 */
        /* <DEDUP_REMOVED lines=325> */
[----:B------:R-:W-:Y:S01]  /*9850*/  FMUL R151, R151, R154 ;  /* 0x0000009a97977220 */ /* 0x000fe20000400000 */
[----:B------:R-:W-:Y:S01]  /*9860*/  ISETP.GT.AND P2, PT, R3, 0x8, P1 ;  /* 0x000000080300780c */ /* 0x000fe20000f44270 */
[----:B------:R-:W-:Y:S01]  /*9870*/  @P3 STG.E.U16 desc[UR36][R6.64+0x132], R103 ;  /* 0x0001326706003986 */ /* 0x000fe2000c101524 */
[----:B------:R-:W-:-:S02]  /*9880*/  ISETP.GT.AND P1, PT, R0, 0xa8, PT ;  /* 0x000000a80000780c */ /* 0x000fc40003f24270 */
[----:B------:R-:W-:Y:S01]  /*9890*/  F2FP.BF16.F32.PACK_AB R105, RZ, R105 ;  /* 0x00000069ff69723e */ /* 0x000fe200000010ff */
[----:B------:R-:W-:Y:S01]  /*98a0*/  @P4 STG.E.U16 desc[UR36][R4.64+0x140], R104 ;  /* 0x0001406804004986 */ /* 0x000fe2000c101524 */
[C---:B------:R-:W-:Y:S02]  /*98b0*/  ISETP.GT.AND P3, PT, R3.reuse, 0x8, P0 ;  /* 0x000000080300780c */ /* 0x040fe40000764270 */
[----:B------:R-:W-:Y:S01]  /*98c0*/  ISETP.GT.AND P0, PT, R0, 0xa9, PT ;  /* 0x000000a90000780c */ /* 0x000fe20003f04270 */
[----:B------:R-:W-:Y:S01]  /*98d0*/  @P5 STG.E.U16 desc[UR36][R4.64+0x142], R105 ;  /* 0x0001426904005986 */ /* 0x000fe2000c101524 */
[C---:B------:R-:W-:Y:S02]  /*98e0*/  ISETP.GT.AND P4, PT, R3.reuse, RZ, P1 ;  /* 0x000000ff0300720c */ /* 0x040fe40000f84270 */
[----:B------:R-:W-:Y:S02]  /*98f0*/  F2FP.BF16.F32.PACK_AB R106, RZ, R106 ;  /* 0x0000006aff6a723e */ /* 0x000fe400000010ff */
[----:B------:R-:W-:-:S02]  /*9900*/  ISETP.GT.AND P5, PT, R3, RZ, P0 ;  /* 0x000000ff0300720c */ /* 0x000fc400007a4270 */
[----:B------:R-:W-:Y:S01]  /*9910*/  F2FP.BF16.F32.PACK_AB R107, RZ, R107 ;  /* 0x0000006bff6b723e */ /* 0x000fe200000010ff */
[----:B------:R-:W-:Y:S01]  /*9920*/  @P2 STG.E.U16 desc[UR36][R6.64+0x140], R106 ;  /* 0x0001406a06002986 */ /* 0x000fe2000c101524 */
[----:B------:R-:W-:Y:S02]  /*9930*/  F2FP.BF16.F32.PACK_AB R108, RZ, R108 ;  /* 0x0000006cff6c723e */ /* 0x000fe400000010ff */
[C---:B------:R-:W-:Y:S01]  /*9940*/  ISETP.GT.AND P2, PT, R3.reuse, 0x8, P1 ;  /* 0x000000080300780c */ /* 0x040fe20000f44270 */
[----:B------:R-:W-:Y:S01]  /*9950*/  @P3 STG.E.U16 desc[UR36][R6.64+0x142], R107 ;  /* 0x0001426b06003986 */ /* 0x000fe2000c101524 */
[----:B------:R-:W-:Y:S02]  /*9960*/  ISETP.GT.AND P1, PT, R0, 0xb0, PT ;  /* 0x000000b00000780c */ /* 0x000fe40003f24270 */
[----:B------:R-:W-:Y:S01]  /*9970*/  F2FP.BF16.F32.PACK_AB R109, RZ, R109 ;  /* 0x0000006dff6d723e */ /* 0x000fe200000010ff */
[----:B------:R-:W-:Y:S01]  /*9980*/  @P4 STG.E.U16 desc[UR36][R4.64+0x150], R108 ;  /* 0x0001506c04004986 */ /* 0x000fe2000c101524 */
[----:B------:R-:W-:-:S02]  /*9990*/  ISETP.GT.AND P3, PT, R3, 0x8, P0 ;  /* 0x000000080300780c */ /* 0x000fc40000764270 */
[----:B------:R-:W-:Y:S01]  /*99a0*/  ISETP.GT.AND P0, PT, R0, 0xb1, PT ;  /* 0x000000b10000780c */ /* 0x000fe20003f04270 */
[----:B------:R-:W-:Y:S01]  /*99b0*/  @P5 STG.E.U16 desc[UR36][R4.64+0x152], R109 ;  /* 0x0001526d04005986 */ /* 0x000fe2000c101524 */
[C---:B------:R-:W-:Y:S02]  /*99c0*/  ISETP.GT.AND P4, PT, R3.reuse, RZ, P1 ;  /* 0x000000ff0300720c */ /* 0x040fe40000f84270 */
[----:B------:R-:W-:Y:S02]  /*99d0*/  F2FP.BF16.F32.PACK_AB R110, RZ, R110 ;  /* 0x0000006eff6e723e */ /* 0x000fe400000010ff */
[----:B------:R-:W-:Y:S02]  /*99e0*/  ISETP.GT.AND P5, PT, R3, RZ, P0 ;  /* 0x000000ff0300720c */ /* 0x000fe400007a4270 */
[----:B------:R-:W-:Y:S01]  /*99f0*/  F2FP.BF16.F32.PACK_AB R111, RZ, R111 ;  /* 0x0000006fff6f723e */ /* 0x000fe200000010ff */
[----:B------:R-:W-:Y:S01]  /*9a00*/  @P2 STG.E.U16 desc[UR36][R6.64+0x150], R110 ;  /* 0x0001506e06002986 */ /* 0x000fe2000c101524 */
[----:B------:R-:W-:-:S02]  /*9a10*/  F2FP.BF16.F32.PACK_AB R112, RZ, R112 ;  /* 0x00000070ff70723e */ /* 0x000fc400000010ff */
[C---:B------:R-:W-:Y:S01]  /*9a20*/  ISETP.GT.AND P2, PT, R3.reuse, 0x8, P1 ;  /* 0x000000080300780c */ /* 0x040fe20000f44270 */
[----:B------:R-:W-:Y:S01]  /*9a30*/  @P3 STG.E.U16 desc[UR36][R6.64+0x152], R111 ;  /* 0x0001526f06003986 */ /* 0x000fe2000c101524 */
[C---:B------:R-:W-:Y:S02]  /*9a40*/  ISETP.GT.AND P1, PT, R0.reuse, 0xb8, PT ;  /* 0x000000b80000780c */ /* 0x040fe40003f24270 */
[----:B------:R-:W-:Y:S01]  /*9a50*/  F2FP.BF16.F32.PACK_AB R113, RZ, R113 ;  /* 0x00000071ff71723e */ /* 0x000fe200000010ff */
[----:B------:R-:W-:Y:S01]  /*9a60*/  @P4 STG.E.U16 desc[UR36][R4.64+0x160], R112 ;  /* 0x0001607004004986 */ /* 0x000fe2000c101524 */
[C---:B------:R-:W-:Y:S02]  /*9a70*/  ISETP.GT.AND P3, PT, R3.reuse, 0x8, P0 ;  /* 0x000000080300780c */ /* 0x040fe40000764270 */
[----:B------:R-:W-:Y:S01]  /*9a80*/  ISETP.GT.AND P0, PT, R0, 0xb9, PT ;  /* 0x000000b90000780c */ /* 0x000fe20003f04270 */
[----:B------:R-:W-:Y:S01]  /*9a90*/  @P5 STG.E.U16 desc[UR36][R4.64+0x162], R113 ;  /* 0x0001627104005986 */ /* 0x000fe2000c101524 */
[----:B------:R-:W-:-:S02]  /*9aa0*/  ISETP.GT.AND P4, PT, R3, RZ, P1 ;  /* 0x000000ff0300720c */ /* 0x000fc40000f84270 */
[----:B------:R-:W-:Y:S02]  /*9ab0*/  F2FP.BF16.F32.PACK_AB R114, RZ, R114 ;  /* 0x00000072ff72723e */ /* 0x000fe400000010ff */
[C---:B------:R-:W-:Y:S02]  /*9ac0*/  ISETP.GT.AND P5, PT, R3.reuse, RZ, P0 ;  /* 0x000000ff0300720c */ /* 0x040fe400007a4270 */
[----:B------:R-:W-:Y:S01]  /*9ad0*/  F2FP.BF16.F32.PACK_AB R115, RZ, R115 ;  /* 0x00000073ff73723e */ /* 0x000fe200000010ff */
[----:B------:R-:W-:Y:S01]  /*9ae0*/  @P2 STG.E.U16 desc[UR36][R6.64+0x160], R114 ;  /* 0x0001607206002986 */ /* 0x000fe2000c101524 */
[----:B------:R-:W-:Y:S02]  /*9af0*/  F2FP.BF16.F32.PACK_AB R116, RZ, R116 ;  /* 0x00000074ff74723e */ /* 0x000fe400000010ff */
        /* <DEDUP_REMOVED lines=65> */
[----:B------:R-:W-:Y:S02]  /*9f10*/  ISETP.GT.AND P5, PT, R3, RZ, P0 ;  /* 0x000000ff0300720c */ /* 0x000fe400007a4270 */
[----:B------:R-:W-:Y:S02]  /*9f20*/  F2FP.BF16.F32.PACK_AB R134, RZ, R134 ;  /* 0x00000086ff86723e */ /* 0x000fe400000010ff */
[----:B------:R-:W-:Y:S02]  /*9f30*/  F2FP.BF16.F32.PACK_AB R135, RZ, R135 ;  /* 0x00000087ff87723e */ /* 0x000fe400000010ff */
[----:B------:R-:W-:Y:S01]  /*9f40*/  F2FP.BF16.F32.PACK_AB R136, RZ, R136 ;  /* 0x00000088ff88723e */ /* 0x000fe200000010ff */
[----:B------:R-:W-:Y:S01]  /*9f50*/  @P2 STG.E.U16 desc[UR36][R6.64+0x1b0], R134 ;  /* 0x0001b08606002986 */ /* 0x000fe2000c101524 */
[----:B------:R-:W-:-:S02]  /*9f60*/  F2FP.BF16.F32.PACK_AB R137, RZ, R137 ;  /* 0x00000089ff89723e */ /* 0x000fc400000010ff */
[C---:B------:R-:W-:Y:S01]  /*9f70*/  ISETP.GT.AND P1, PT, R3.reuse, 0x8, P1 ;  /* 0x000000080300780c */ /* 0x040fe20000f24270 */
[----:B------:R-:W-:Y:S01]  /*9f80*/  @P3 STG.E.U16 desc[UR36][R6.64+0x1b2], R135 ;  /* 0x0001b28706003986 */ /* 0x000fe2000c101524 */
[C---:B------:R-:W-:Y:S02]  /*9f90*/  ISETP.GT.AND P2, PT, R3.reuse, 0x8, P0 ;  /* 0x000000080300780c */ /* 0x040fe40000744270 */
[C---:B------:R-:W-:Y:S01]  /*9fa0*/  ISETP.GT.AND P0, PT, R0.reuse, 0xe9, PT ;  /* 0x000000e90000780c */ /* 0x040fe20003f04270 */
[----:B------:R-:W-:Y:S01]  /*9fb0*/  @P4 STG.E.U16 desc[UR36][R4.64+0x1c0], R136 ;  /* 0x0001c08804004986 */ /* 0x000fe2000c101524 */
[----:B------:R-:W-:Y:S02]  /*9fc0*/  ISETP.GT.AND P4, PT, R0, 0xe8, PT ;  /* 0x000000e80000780c */ /* 0x000fe40003f84270 */
[----:B------:R-:W-:Y:S01]  /*9fd0*/  F2FP.BF16.F32.PACK_AB R138, RZ, R138 ;  /* 0x0000008aff8a723e */ /* 0x000fe200000010ff */
[----:B------:R-:W-:Y:S01]  /*9fe0*/  @P5 STG.E.U16 desc[UR36][R4.64+0x1c2], R137 ;  /* 0x0001c28904005986 */ /* 0x000fe2000c101524 */
[----:B------:R-:W-:-:S02]  /*9ff0*/  ISETP.GT.AND P5, PT, R3, RZ, P4 ;  /* 0x000000ff0300720c */ /* 0x000fc400027a4270 */
[----:B------:R-:W-:Y:S01]  /*a000*/  F2FP.BF16.F32.PACK_AB R139, RZ, R139 ;  /* 0x0000008bff8b723e */ /* 0x000fe200000010ff */
[----:B------:R-:W-:Y:S01]  /*a010*/  @P1 STG.E.U16 desc[UR36][R6.64+0x1c0], R138 ;  /* 0x0001c08a06001986 */ /* 0x000fe2000c101524 */
[----:B------:R-:W-:Y:S02]  /*a020*/  F2FP.BF16.F32.PACK_AB R140, RZ, R140 ;  /* 0x0000008cff8c723e */ /* 0x000fe400000010ff */
[C---:B------:R-:W-:Y:S01]  /*a030*/  ISETP.GT.AND P3, PT, R3.reuse, RZ, P0 ;  /* 0x000000ff0300720c */ /* 0x040fe20000764270 */
[----:B------:R-:W-:Y:S01]  /*a040*/  @P2 STG.E.U16 desc[UR36][R6.64+0x1c2], R139 ;  /* 0x0001c28b06002986 */ /* 0x000fe2000c101524 */
[C---:B------:R-:W-:Y:S02]  /*a050*/  ISETP.GT.AND P4, PT, R3.reuse, 0x8, P4 ;  /* 0x000000080300780c */ /* 0x040fe40002784270 */
[----:B------:R-:W-:Y:S02]  /*a060*/  F2FP.BF16.F32.PACK_AB R141, RZ, R141 ;  /* 0x0000008dff8d723e */ /* 0x000fe400000010ff */
[----:B------:R-:W-:Y:S01]  /*a070*/  F2FP.BF16.F32.PACK_AB R142, RZ, R142 ;  /* 0x0000008eff8e723e */ /* 0x000fe200000010ff */
[----:B------:R-:W-:Y:S01]  /*a080*/  @P5 STG.E.U16 desc[UR36][R4.64+0x1d0], R140 ;  /* 0x0001d08c04005986 */ /* 0x000fe2000c101524 */
[----:B------:R-:W-:-:S02]  /*a090*/  ISETP.GT.AND P5, PT, R3, 0x8, P0 ;  /* 0x000000080300780c */ /* 0x000fc400007a4270 */
[----:B------:R-:W-:Y:S02]  /*a0a0*/  F2FP.BF16.F32.PACK_AB R143, RZ, R143 ;  /* 0x0000008fff8f723e */ /* 0x000fe400000010ff */
[C---:B------:R-:W-:Y:S01]  /*a0b0*/  ISETP.GT.AND P0, PT, R0.reuse, 0xf1, PT ;  /* 0x000000f10000780c */ /* 0x040fe20003f04270 */
[----:B------:R-:W-:Y:S01]  /*a0c0*/  @P3 STG.E.U16 desc[UR36][R4.64+0x1d2], R141 ;  /* 0x0001d28d04003986 */ /* 0x000fe2000c101524 */
[----:B------:R-:W-:Y:S02]  /*a0d0*/  ISETP.GT.AND P3, PT, R0, 0xf0, PT ;  /* 0x000000f00000780c */ /* 0x000fe40003f64270 */
[----:B------:R-:W-:Y:S01]  /*a0e0*/  F2FP.BF16.F32.PACK_AB R144, RZ, R144 ;  /* 0x00000090ff90723e */ /* 0x000fe200000010ff */
[----:B------:R-:W-:Y:S01]  /*a0f0*/  @P4 STG.E.U16 desc[UR36][R6.64+0x1d0], R142 ;  /* 0x0001d08e06004986 */ /* 0x000fe2000c101524 */
[C---:B------:R-:W-:Y:S02]  /*a100*/  ISETP.GT.AND P4, PT, R3.reuse, RZ, P3 ;  /* 0x000000ff0300720c */ /* 0x040fe40001f84270 */
[C---:B------:R-:W-:Y:S01]  /*a110*/  ISETP.GT.AND P3, PT, R3.reuse, 0x8, P3 ;  /* 0x000000080300780c */ /* 0x040fe20001f64270 */
[----:B------:R-:W-:Y:S01]  /*a120*/  @P5 STG.E.U16 desc[UR36][R6.64+0x1d2], R143 ;  /* 0x0001d28f06005986 */ /* 0x000fe2000c101524 */
[----:B------:R-:W-:-:S02]  /*a130*/  ISETP.GT.AND P5, PT, R3, RZ, P0 ;  /* 0x000000ff0300720c */ /* 0x000fc400007a4270 */
[----:B------:R-:W-:Y:S02]  /*a140*/  F2FP.BF16.F32.PACK_AB R145, RZ, R145 ;  /* 0x00000091ff91723e */ /* 0x000fe400000010ff */
[C---:B------:R-:W-:Y:S02]  /*a150*/  ISETP.GT.AND P0, PT, R3.reuse, 0x8, P0 ;  /* 0x000000080300780c */ /* 0x040fe40000704270 */
[C---:B------:R-:W-:Y:S02]  /*a160*/  ISETP.GT.AND P1, PT, R0.reuse, 0xf9, PT ;  /* 0x000000f90000780c */ /* 0x040fe40003f24270 */
[----:B------:R-:W-:Y:S01]  /*a170*/  ISETP.GT.AND P2, PT, R0, 0xf8, PT ;  /* 0x000000f80000780c */ /* 0x000fe20003f44270 */
[----:B------:R-:W-:Y:S01]  /*a180*/  @P4 STG.E.U16 desc[UR36][R4.64+0x1e0], R144 ;  /* 0x0001e09004004986 */ /* 0x000fe2000c101524 */
[C---:B------:R-:W-:Y:S01]  /*a190*/  ISETP.GT.AND P4, PT, R3.reuse, RZ, P1 ;  /* 0x000000ff0300720c */ /* 0x040fe20000f84270 */
[----:B------:R-:W-:Y:S01]  /*a1a0*/  @P3 IMAD.MOV.U32 R2, RZ, RZ, R6 ;  /* 0x000000ffff023224 */ /* 0x000fe200078e0006 */
[C---:B------:R-:W-:Y:S01]  /*a1b0*/  ISETP.GT.AND P1, PT, R3.reuse, 0x8, P1 ;  /* 0x000000080300780c */ /* 0x040fe20000f24270 */
[----:B------:R-:W-:Y:S01]  /*a1c0*/  @P5 STG.E.U16 desc[UR36][R4.64+0x1e2], R145 ;  /* 0x0001e29104005986 */ /* 0x000fe2000c101524 */
[----:B------:R-:W-:-:S02]  /*a1d0*/  ISETP.GT.AND P5, PT, R3, RZ, P2 ;  /* 0x000000ff0300720c */ /* 0x000fc400017a4270 */
[----:B------:R-:W-:Y:S01]  /*a1e0*/  ISETP.GT.AND P2, PT, R3, 0x8, P2 ;  /* 0x000000080300780c */ /* 0x000fe20001744270 */
[----:B------:R-:W-:Y:S01]  /*a1f0*/  @P3 IMAD.MOV.U32 R3, RZ, RZ, R7 ;  /* 0x000000ffff033224 */ /* 0x000fe200078e0007 */
[----:B------:R-:W-:Y:S02]  /*a200*/  F2FP.BF16.F32.PACK_AB R146, RZ, R146 ;  /* 0x00000092ff92723e */ /* 0x000fe400000010ff */
[----:B------:R-:W-:Y:S02]  /*a210*/  F2FP.BF16.F32.PACK_AB R147, RZ, R147 ;  /* 0x00000093ff93723e */ /* 0x000fe400000010ff */
[----:B------:R-:W-:Y:S01]  /*a220*/  F2FP.BF16.F32.PACK_AB R148, RZ, R148 ;  /* 0x00000094ff94723e */ /* 0x000fe200000010ff */
[----:B------:R0:W-:Y:S01]  /*a230*/  @P3 STG.E.U16 desc[UR36][R2.64+0x1e0], R146 ;  /* 0x0001e09202003986 */ /* 0x0001e2000c101524 */
[----:B------:R-:W-:Y:S02]  /*a240*/  F2FP.BF16.F32.PACK_AB R149, RZ, R149 ;  /* 0x00000095ff95723e */ /* 0x000fe400000010ff */
[----:B------:R-:W-:-:S02]  /*a250*/  F2FP.BF16.F32.PACK_AB R150, RZ, R150 ;  /* 0x00000096ff96723e */ /* 0x000fc400000010ff */
[----:B------:R-:W-:Y:S01]  /*a260*/  F2FP.BF16.F32.PACK_AB R151, RZ, R151 ;  /* 0x00000097ff97723e */ /* 0x000fe200000010ff */
[----:B0-----:R-:W-:Y:S02]  /*a270*/  @P0 IMAD.MOV.U32 R2, RZ, RZ, R6 ;  /* 0x000000ffff020224 */ /* 0x001fe400078e0006 */
[----:B------:R-:W-:-:S05]  /*a280*/  @P0 IMAD.MOV.U32 R3, RZ, RZ, R7 ;  /* 0x000000ffff030224 */ /* 0x000fca00078e0007 */
[----:B------:R0:W-:Y:S02]  /*a290*/  @P0 STG.E.U16 desc[UR36][R2.64+0x1e2], R147 ;  /* 0x0001e29302000986 */ /* 0x0001e4000c101524 */
[----:B0-----:R-:W-:Y:S02]  /*a2a0*/  @P5 IMAD.MOV.U32 R2, RZ, RZ, R4 ;  /* 0x000000ffff025224 */ /* 0x001fe400078e0004 */
[----:B------:R-:W-:-:S05]  /*a2b0*/  @P5 IMAD.MOV.U32 R3, RZ, RZ, R5 ;  /* 0x000000ffff035224 */ /* 0x000fca00078e0005 */
[----:B------:R0:W-:Y:S04]  /*a2c0*/  @P5 STG.E.U16 desc[UR36][R2.64+0x1f0], R148 ;  /* 0x0001f09402005986 */ /* 0x0001e8000c101524 */
[----:B------:R1:W-:Y:S01]  /*a2d0*/  @P4 STG.E.U16 desc[UR36][R4.64+0x1f2], R149 ;  /* 0x0001f29504004986 */ /* 0x0003e2000c101524 */
[----:B0-----:R-:W-:Y:S02]  /*a2e0*/  @P2 IMAD.MOV.U32 R2, RZ, RZ, R6 ;  /* 0x000000ffff022224 */ /* 0x001fe400078e0006 */
[----:B------:R-:W-:-:S05]  /*a2f0*/  @P2 IMAD.MOV.U32 R3, RZ, RZ, R7 ;  /* 0x000000ffff032224 */ /* 0x000fca00078e0007 */
[----:B------:R1:W-:Y:S04]  /*a300*/  @P2 STG.E.U16 desc[UR36][R2.64+0x1f0], R150 ;  /* 0x0001f09602002986 */ /* 0x0003e8000c101524 */
[----:B------:R1:W-:Y:S02]  /*a310*/  @P1 STG.E.U16 desc[UR36][R6.64+0x1f2], R151 ;  /* 0x0001f29706001986 */ /* 0x0003e4000c101524 */
.L_x_290:
[----:B------:R-:W-:Y:S05]  /*a320*/  BSYNC B0 ;  /* 0x0000000000007941 */ /* 0x000fea0003800000 */
.L_x_36:
[----:B01----:R-:W2:Y:S01]  /*a330*/  LDL.64 R2, [R1] ;  /* 0x0000000001027983 */ /* 0x003ea20000100a00 */
[----:B------:R-:W-:Y:S01]  /*a340*/  ULDC.64 UR4, c[0x0][0x650] ;  /* 0x0001940000047ab9 */ /* 0x000fe20000000a00 */
[----:B------:R0:W-:Y:S01]  /*a350*/  SYNCS.ARRIVE.TRANS64.A1T0 RZ, [R162+UR45], RZ ;  /* 0x000000ffa2ff79a7 */ /* 0x0001e2000810002d */
[----:B------:R-:W-:Y:S01]  /*a360*/  PRMT R0, RZ, 0x7610, R0 ;  /* 0x00007610ff007816 */ /* 0x000fe20000000000 */
[----:B-----5:R-:W-:Y:S02]  /*a370*/  IMAD.MOV.U32 R19, RZ, RZ, -0x1 ;  /* 0xffffffffff137424 */ /* 0x020fe400078e00ff */
[----:B------:R-:W-:Y:S01]  /*a380*/  IMAD.MOV.U32 R22, RZ, RZ, -0x1 ;  /* 0xffffffffff167424 */ /* 0x000fe200078e00ff */
[----:B--2---:R-:W-:-:S04]  /*a390*/  LEA R18, P0, R2, R18, 0x1 ;  /* 0x0000001202127211 */ /* 0x004fc800078008ff */
[----:B------:R-:W-:Y:S01]  /*a3a0*/  LEA.HI.X R17, R2, R17, R23, 0x1, P0 ;  /* 0x0000001102117211 */ /* 0x000fe200000f0c17 */
[----:B------:R-:W-:Y:S01]  /*a3b0*/  IMAD.MOV.U32 R2, RZ, RZ, -0x1 ;  /* 0xffffffffff027424 */ /* 0x000fe200078e00ff */
[----:B------:R-:W-:-:S04]  /*a3c0*/  ISETP.GE.U32.AND P0, PT, R18, UR4, PT ;  /* 0x0000000412007c0c */ /* 0x000fc8000bf06070 */
[----:B------:R-:W-:-:S13]  /*a3d0*/  ISETP.GE.U32.AND.EX P0, PT, R17, UR5, PT, P0 ;  /* 0x0000000511007c0c */ /* 0x000fda000bf06100 */
[----:B0-----:R-:W-:Y:S05]  /*a3e0*/  @P0 BRA `(.L_x_291) ;  /* 0x0000000400700947 */ /* 0x001fea0003800000 */
[----:B------:R-:W0:Y:S01]  /*a3f0*/  S2R R10, SR_CTAID.X ;  /* 0x00000000000a7919 */ /* 0x000e220000002500 */
[----:B------:R-:W1:Y:S01]  /*a400*/  LDC.64 R8, c[0x0][0x628] ;  /* 0x00018a00ff087b82 */ /* 0x000e620000000a00 */
[----:B------:R-:W-:Y:S01]  /*a410*/  ULDC UR4, c[0x0][0x150] ;  /* 0x0000540000047ab9 */ /* 0x000fe20000000800 */
[----:B---34-:R-:W-:Y:S01]  /*a420*/  IMAD.MOV.U32 R6, RZ, RZ, R18 ;  /* 0x000000ffff067224 */ /* 0x018fe200078e0012 */
[----:B------:R-:W2:Y:S01]  /*a430*/  S2R R20, SR_CTAID.Y ;  /* 0x0000000000147919 */ /* 0x000ea20000002600 */
[----:B------:R-:W-:-:S04]  /*a440*/  IMAD.MOV.U32 R7, RZ, RZ, R17 ;  /* 0x000000ffff077224 */ /* 0x000fc800078e0011 */
[----:B------:R-:W3:Y:S08]  /*a450*/  LDC R15, c[0x0][0x144] ;  /* 0x00005100ff0f7b82 */ /* 0x000ef00000000800 */
[----:B------:R-:W4:Y:S08]  /*a460*/  LDC R0, c[0x0][0x630] ;  /* 0x00018c00ff007b82 */ /* 0x000f300000000800 */
[----:B------:R-:W2:Y:S01]  /*a470*/  LDC.64 R12, c[0x0][0x620] ;  /* 0x00018800ff0c7b82 */ /* 0x000ea20000000a00 */
[----:B-1----:R-:W-:-:S04]  /*a480*/  ISETP.NE.U32.AND P0, PT, R8, RZ, PT ;  /* 0x000000ff0800720c */ /* 0x002fc80003f05070 */
[----:B------:R-:W-:Y:S02]  /*a490*/  ISETP.NE.AND.EX P0, PT, R9, RZ, PT, P0 ;  /* 0x000000ff0900720c */ /* 0x000fe40003f05300 */
[----:B0-----:R-:W-:-:S05]  /*a4a0*/  I2FP.F32.U32 R2, R10 ;  /* 0x0000000a00027245 */ /* 0x001fca0000201000 */
[----:B------:R-:W-:-:S04]  /*a4b0*/  FMUL R2, R2, UR4 ;  /* 0x0000000402027c20 */ /* 0x000fc80008400000 */
[----:B------:R0:W1:Y:S02]  /*a4c0*/  F2I.U32.TRUNC.NTZ R14, R2 ;  /* 0x00000002000e7305 */ /* 0x000064000020f000 */
[----:B---34-:R-:W-:Y:S05]  /*a4d0*/  @!P0 BRA `(.L_x_292) ;  /* 0x0000000000288947 */ /* 0x018fea0003800000 */
[----:B------:R-:W3:Y:S02]  /*a4e0*/  LDC R3, c[0x0][0x634] ;  /* 0x00018d00ff037b82 */ /* 0x000ee40000000800 */
[----:B---3--:R-:W-:-:S05]  /*a4f0*/  IADD3 R7, P0, R18, R3, RZ ;  /* 0x0000000312077210 */ /* 0x008fca0007f1e0ff */
[----:B------:R-:W-:-:S04]  /*a500*/  IMAD.X R11, RZ, RZ, R17, P0 ;  /* 0x000000ffff0b7224 */ /* 0x000fc800000e0611 */
[----:B0-----:R-:W-:-:S04]  /*a510*/  IMAD.WIDE.U32 R2, R11, R8, RZ ;  /* 0x000000080b027225 */ /* 0x001fc800078e00ff */
[----:B------:R-:W-:-:S04]  /*a520*/  IMAD.WIDE.U32 R4, P0, R7, R9, R2 ;  /* 0x0000000907047225 */ /* 0x000fc80007800002 */
[----:B------:R-:W-:-:S04]  /*a530*/  IMAD.WIDE.U32 R2, R7, R8, RZ ;  /* 0x0000000807027225 */ /* 0x000fc800078e00ff */
[----:B------:R-:W-:Y:S01]  /*a540*/  IMAD.X R7, RZ, RZ, RZ, P0 ;  /* 0x000000ffff077224 */ /* 0x000fe200000e06ff */
[----:B------:R-:W-:Y:S01]  /*a550*/  IADD3 RZ, P0, R3, R4, RZ ;  /* 0x0000000403ff7210 */ /* 0x000fe20007f1e0ff */
[----:B------:R-:W-:-:S04]  /*a560*/  IMAD.MOV.U32 R6, RZ, RZ, R5 ;  /* 0x000000ffff067224 */ /* 0x000fc800078e0005 */
[----:B------:R-:W-:-:S08]  /*a570*/  IMAD.WIDE.U32.X R6, R11, R9, R6, P0 ;  /* 0x000000090b067225 */ /* 0x000fd000000e0406 */
.L_x_292:
[----:B------:R-:W3:Y:S01]  /*a580*/  LDC.64 R26, c[0x0][0x640] ;  /* 0x00019000ff1a7b82 */ /* 0x000ee20000000a00 */
[-C--:B------:R-:W-:Y:S01]  /*a590*/  SHF.R.U64 R11, R6, R0.reuse, R7 ;  /* 0x00000000060b7219 */ /* 0x080fe20000001207 */
[----:B------:R-:W-:Y:S01]  /*a5a0*/  IMAD.MOV.U32 R19, RZ, RZ, R17 ;  /* 0x000000ffff137224 */ /* 0x000fe200078e0011 */
[----:B------:R-:W-:Y:S01]  /*a5b0*/  SHF.R.U32.HI R0, RZ, R0, R7 ;  /* 0x00000000ff007219 */ /* 0x000fe20000011607 */
[----:B-1----:R-:W-:Y:S01]  /*a5c0*/  IMAD.MOV R14, RZ, RZ, -R14 ;  /* 0x000000ffff0e7224 */ /* 0x002fe200078e0a0e */
[----:B------:R-:W-:Y:S01]  /*a5d0*/  IADD3 R5, P0, RZ, -R11, RZ ;  /* 0x8000000bff057210 */ /* 0x000fe20007f1e0ff */
[----:B------:R-:W-:Y:S01]  /*a5e0*/  ULDC UR4, c[0x0][0x154] ;  /* 0x0000550000047ab9 */ /* 0x000fe20000000800 */
[----:B------:R-:W-:Y:S01]  /*a5f0*/  IMAD.MOV.U32 R7, RZ, RZ, 0x1 ;  /* 0x00000001ff077424 */ /* 0x000fe200078e00ff */
[----:B------:R-:W1:Y:S01]  /*a600*/  LDC R4, c[0x0][0x618] ;  /* 0x00018600ff047b82 */ /* 0x000e620000000800 */
[----:B------:R-:W-:Y:S02]  /*a610*/  IMAD R22, R15, R14, R10 ;  /* 0x0000000e0f167224 */ /* 0x000fe400078e020a */
[----:B------:R-:W-:-:S04]  /*a620*/  IMAD.X R3, RZ, RZ, ~R0, P0 ;  /* 0x000000ffff037224 */ /* 0x000fc800000e0e00 */
[-C--:B--2---:R-:W-:Y:S01]  /*a630*/  IMAD R0, R3, R12.reuse, RZ ;  /* 0x0000000c03007224 */ /* 0x084fe200078e02ff */
[----:B------:R-:W2:Y:S01]  /*a640*/  LDC R6, c[0x0][0x608] ;  /* 0x00018200ff067b82 */ /* 0x000ea20000000800 */
[----:B0-----:R-:W-:-:S04]  /*a650*/  IMAD.WIDE.U32 R2, R5, R12, R18 ;  /* 0x0000000c05027225 */ /* 0x001fc800078e0012 */
[----:B------:R-:W-:Y:S01]  /*a660*/  IMAD R5, R5, R13, R0 ;  /* 0x0000000d05057224 */ /* 0x000fe200078e0200 */
[----:B------:R-:W-:Y:S02]  /*a670*/  I2FP.F32.U32 R0, R20 ;  /* 0x0000001400007245 */ /* 0x000fe40000201000 */
[----:B------:R-:W0:Y:S01]  /*a680*/  LDC R24, c[0x0][0x658] ;  /* 0x00019600ff187b82 */ /* 0x000e220000000800 */
[----:B------:R-:W-:Y:S01]  /*a690*/  IMAD.IADD R3, R3, 0x1, R5 ;  /* 0x0000000103037824 */ /* 0x000fe200078e0205 */
[----:B---3--:R-:W-:Y:S01]  /*a6a0*/  ISETP.NE.U32.AND P0, PT, R26, RZ, PT ;  /* 0x000000ff1a00720c */ /* 0x008fe20003f05070 */
[----:B------:R-:W-:Y:S01]  /*a6b0*/  FMUL R0, R0, UR4 ;  /* 0x0000000400007c20 */ /* 0x000fe20008400000 */
[----:B------:R-:W-:Y:S02]  /*a6c0*/  IMAD.MOV.U32 R5, RZ, RZ, -0x1 ;  /* 0xffffffffff057424 */ /* 0x000fe400078e00ff */
[----:B------:R-:W-:Y:S01]  /*a6d0*/  ISETP.NE.AND.EX P0, PT, R27, RZ, PT, P0 ;  /* 0x000000ff1b00720c */ /* 0x000fe20003f05300 */
[----:B------:R3:W4:Y:S01]  /*a6e0*/  F2I.U32.TRUNC.NTZ R12, R0 ;  /* 0x00000000000c7305 */ /* 0x000722000020f000 */
[----:B------:R-:W3:Y:S01]  /*a6f0*/  LDC R15, c[0x0][0x148] ;  /* 0x00005200ff0f7b82 */ /* 0x000ee20000000800 */
[----:B-1----:R-:W-:-:S02]  /*a700*/  SHF.R.U64 R10, R2, R4, R3 ;  /* 0x00000004020a7219 */ /* 0x002fc40000001203 */
[----:B------:R-:W-:-:S05]  /*a710*/  SHF.R.U32.HI R3, RZ, R4, R3 ;  /* 0x00000004ff037219 */ /* 0x000fca0000011603 */
[----:B------:R-:W1:Y:S01]  /*a720*/  LDC R14, c[0x0][0x600] ;  /* 0x00018000ff0e7b82 */ /* 0x000e620000000800 */
[-CC-:B--2---:R-:W-:Y:S02]  /*a730*/  SHF.R.U64 R8, R10, R6.reuse, R3.reuse ;  /* 0x000000060a087219 */ /* 0x184fe40000001203 */
[----:B------:R-:W-:-:S05]  /*a740*/  SHF.R.U32.HI R3, RZ, R6, R3 ;  /* 0x00000006ff037219 */ /* 0x000fca0000011603 */
[----:B------:R-:W2:Y:S01]  /*a750*/  LDC R21, c[0x0][0x648] ;  /* 0x00019200ff157b82 */ /* 0x000ea20000000800 */
[-CC-:B0-----:R-:W-:Y:S02]  /*a760*/  SHF.R.U64 R13, R8, R24.reuse, R3.reuse ;  /* 0x00000018080d7219 */ /* 0x181fe40000001203 */
[-C--:B------:R-:W-:Y:S02]  /*a770*/  SHF.L.U32 R5, R5, R24.reuse, RZ ;  /* 0x0000001805057219 */ /* 0x080fe400000006ff */
[-C--:B------:R-:W-:Y:S01]  /*a780*/  SHF.R.U32.HI R3, RZ, R24.reuse, R3 ;  /* 0x00000018ff037219 */ /* 0x080fe20000011603 */
[----:B------:R-:W-:Y:S01]  /*a790*/  IMAD.MOV.U32 R2, RZ, RZ, R13 ;  /* 0x000000ffff027224 */ /* 0x000fe200078e000d */
[----:B------:R-:W-:Y:S01]  /*a7a0*/  SHF.L.U32 R24, R7, R24, RZ ;  /* 0x0000001807187219 */ /* 0x000fe200000006ff */
[----:B------:R-:W0:Y:S01]  /*a7b0*/  LDC R25, c[0x0][0x638] ;  /* 0x00018e00ff197b82 */ /* 0x000e220000000800 */
[----:B------:R-:W-:-:S07]  /*a7c0*/  LOP3.LUT R19, RZ, R5, RZ, 0x33, !PT ;  /* 0x00000005ff137212 */ /* 0x000fce00078e33ff */
[----:B------:R-:W0:Y:S01]  /*a7d0*/  LDC R28, c[0x0][0x610] ;  /* 0x00018400ff1c7b82 */ /* 0x000e220000000800 */
[----:B----4-:R-:W-:Y:S05]  /*a7e0*/  @!P0 BRA `(.L_x_293) ;  /* 0x0000000000288947 */ /* 0x010fea0003800000 */
[----:B---3--:R-:W3:Y:S02]  /*a7f0*/  LDC R0, c[0x0][0x64c] ;  /* 0x00019300ff007b82 */ /* 0x008ee40000000800 */
[----:B---3--:R-:W-:-:S05]  /*a800*/  IADD3 R7, P0, R13, R0, RZ ;  /* 0x000000000d077210 */ /* 0x008fca0007f1e0ff */
        /* <DEDUP_REMOVED lines=8> */
.L_x_293:
[----:B------:R-:W4:Y:S01]  /*a890*/  LDC R4, c[0x0][0x65c] ;  /* 0x00019700ff047b82 */ /* 0x000f220000000800 */
[----:B--23--:R-:W-:Y:S01]  /*a8a0*/  SHF.R.U64 R0, R2, R21, R3 ;  /* 0x0000001502007219 */ /* 0x00cfe20000001203 */
[----:B-1----:R-:W-:Y:S01]  /*a8b0*/  VIADD R3, R14, 0xffffffff ;  /* 0xffffffff0e037836 */ /* 0x002fe20000000000 */
[----:B------:R-:W-:Y:S01]  /*a8c0*/  LOP3.LUT R19, R8, R19, RZ, 0xc0, !PT ;  /* 0x0000001308137212 */ /* 0x000fe200078ec0ff */
[----:B------:R-:W-:Y:S02]  /*a8d0*/  IMAD.MOV R12, RZ, RZ, -R12 ;  /* 0x000000ffff0c7224 */ /* 0x000fe400078e0a0c */
[----:B------:R-:W-:Y:S01]  /*a8e0*/  IMAD.MOV R2, RZ, RZ, -R0 ;  /* 0x000000ffff027224 */ /* 0x000fe200078e0a00 */
[----:B------:R-:W-:Y:S01]  /*a8f0*/  LOP3.LUT R3, R10, R3, RZ, 0xc0, !PT ;  /* 0x000000030a037212 */ /* 0x000fe200078ec0ff */
[----:B------:R-:W-:Y:S02]  /*a900*/  IMAD R19, R24, R0, R19 ;  /* 0x0000000018137224 */ /* 0x000fe400078e0213 */
[----:B0-----:R-:W-:-:S04]  /*a910*/  IMAD R0, R2, R25, R13 ;  /* 0x0000001902007224 */ /* 0x001fc800078e020d */
[----:B------:R-:W-:Y:S01]  /*a920*/  IMAD R2, R0, R14, R3 ;  /* 0x0000000e00027224 */ /* 0x000fe200078e0203 */
[----:B----4-:R-:W-:Y:S01]  /*a930*/  ISETP.NE.AND P0, PT, R4, 0x1, PT ;  /* 0x000000010400780c */ /* 0x010fe20003f05270 */
[----:B------:R-:W-:-:S05]  /*a940*/  IMAD.MOV.U32 R4, RZ, RZ, 0x1 ;  /* 0x00000001ff047424 */ /* 0x000fca00078e00ff */
[----:B------:R-:W-:-:S07]  /*a950*/  PRMT R0, R4, 0x7610, R0 ;  /* 0x0000761004007816 */ /* 0x000fce0000000000 */
[----:B------:R-:W-:-:S04]  /*a960*/  @P0 IMAD R22, R15, R12, R20 ;  /* 0x0000000c0f160224 */ /* 0x000fc800078e0214 */
[----:B------:R-:W-:-:S05]  /*a970*/  IMAD R19, R19, R28, R22 ;  /* 0x0000001c13137224 */ /* 0x000fca00078e0216 */
[----:B------:R-:W-:Y:S02]  /*a980*/  SEL R22, R2, R19, !P0 ;  /* 0x0000001302167207 */ /* 0x000fe40004000000 */
[----:B------:R-:W-:Y:S01]  /*a990*/  SEL R19, R19, R2, !P0 ;  /* 0x0000000213137207 */ /* 0x000fe20004000000 */
[----:B------:R-:W-:-:S07]  /*a9a0*/  IMAD.MOV.U32 R2, RZ, RZ, R11 ;  /* 0x000000ffff027224 */ /* 0x000fce00078e000b */
.L_x_291:
[----:B------:R-:W-:Y:S02]  /*a9b0*/  LOP3.LUT P0, RZ, R0, 0xff, RZ, 0xc0, !PT ;  /* 0x000000ff00ff7812 */ /* 0x000fe4000780c0ff */
[----:B------:R-:W-:-:S11]  /*a9c0*/  LOP3.LUT R175, R175, 0x1, RZ, 0x3c, !PT ;  /* 0x00000001afaf7812 */ /* 0x000fd600078e3cff */
[----:B------:R-:W-:Y:S05]  /*a9d0*/  @P0 BRA `(.L_x_294) ;  /* 0xffffff6c00240947 */ /* 0x000fea000383ffff */
[----:B------:R-:W-:Y:S05]  /*a9e0*/  EXIT ;  /* 0x000000000000794d */ /* 0x000fea0003800000 */
.L_x_17:
[----:B------:R-:W-:-:S08]  /*a9f0*/  ISETP.NE.AND P0, PT, R5, RZ, PT ;  /* 0x000000ff0500720c */ /* 0x000fd00003f05270 */
[----:B0-----:R-:W0:-:S00]  /*aa00*/  USETMAXREG.DEALLOC.CTAPOOL 0x28 ;  /* 0x00000028000079c8 */ /* 0x001e0000080e0500 */
[----:B------:R-:W-:Y:S05]  /*aa10*/  @P0 EXIT ;  /* 0x000000000000094d */ /* 0x000fea0003800000 */
[----:B0-----:R-:W-:Y:S01]  /*aa20*/  LOP3.LUT P0, RZ, R8, 0xff, RZ, 0xc0, !PT ;  /* 0x000000ff08ff7812 */ /* 0x001fe2000780c0ff */
[----:B------:R-:W-:Y:S02]  /*aa30*/  IMAD.MOV.U32 R0, RZ, RZ, 0x1 ;  /* 0x00000001ff007424 */ /* 0x000fe400078e00ff */
[----:B------:R-:W-:-:S10]  /*aa40*/  IMAD.MOV.U32 R8, RZ, RZ, RZ ;  /* 0x000000ffff087224 */ /* 0x000fd400078e00ff */
[----:B------:R-:W-:Y:S05]  /*aa50*/  @!P0 BRA `(.L_x_295) ;  /* 0x0000000c006c8947 */ /* 0x000fea0003800000 */
[----:B------:R-:W0:Y:S01]  /*aa60*/  S2R R7, SR_CgaCtaId ;  /* 0x0000000000077919 */ /* 0x000e220000008800 */
[----:B------:R-:W-:Y:S01]  /*aa70*/  LOP3.LUT P0, RZ, R4, 0x1f, RZ, 0xc0, !PT ;  /* 0x0000001f04ff7812 */ /* 0x000fe2000780c0ff */
[----:B------:R-:W-:Y:S01]  /*aa80*/  ULDC UR5, c[0x0][0x658] ;  /* 0x0001960000057ab9 */ /* 0x000fe20000000800 */
[----:B------:R-:W-:Y:S01]  /*aa90*/  UMOV UR6, 0xffffffff ;  /* 0xffffffff00067882 */ /* 0x000fe20000000000 */
[----:B------:R-:W-:Y:S01]  /*aaa0*/  BSSY B0, `(.L_x_295) ;  /* 0x00000d6000007945 */ /* 0x000fe20003800000 */
[----:B------:R-:W-:Y:S01]  /*aab0*/  USHF.L.U32 UR6, UR6, UR5, URZ ;  /* 0x0000000506067299 */ /* 0x000fe2000800063f */
[C---:B------:R-:W-:Y:S01]  /*aac0*/  ISETP.NE.AND P2, PT, R3.reuse, RZ, PT ;  /* 0x000000ff0300720c */ /* 0x040fe20003f45270 */
[----:B------:R-:W-:Y:S01]  /*aad0*/  IMAD.MOV.U32 R9, RZ, RZ, 0x1 ;  /* 0x00000001ff097424 */ /* 0x000fe200078e00ff */
[----:B------:R-:W-:Y:S01]  /*aae0*/  ISETP.NE.OR P0, PT, R3, RZ, !P0 ;  /* 0x000000ff0300720c */ /* 0x000fe20004705670 */
[----:B------:R-:W-:Y:S01]  /*aaf0*/  IMAD.MOV.U32 R0, RZ, RZ, 0x1 ;  /* 0x00000001ff007424 */ /* 0x000fe200078e00ff */
[----:B------:R-:W-:Y:S01]  /*ab00*/  LOP3.LUT R6, R16, 0x2, RZ, 0xfc, !PT ;  /* 0x0000000210067812 */ /* 0x000fe200078efcff */
[----:B------:R-:W-:Y:S01]  /*ab10*/  IMAD.MOV.U32 R8, RZ, RZ, RZ ;  /* 0x000000ffff087224 */ /* 0x000fe200078e00ff */
[----:B------:R-:W-:Y:S01]  /*ab20*/  ULDC UR4, c[0x0][0x600] ;  /* 0x0001800000047ab9 */ /* 0x000fe20000000800 */
[----:B------:R-:W-:Y:S01]  /*ab30*/  UMOV UR7, 0x1 ;  /* 0x0000000100077882 */ /* 0x000fe20000000000 */
[----:B------:R-:W-:-:S02]  /*ab40*/  UIADD3 UR21, UR40, 0x1, URZ ;  /* 0x0000000128157890 */ /* 0x000fc4000fffe03f */
[----:B------:R-:W-:Y:S02]  /*ab50*/  UIADD3 UR4, UR4, -0x1, URZ ;  /* 0xffffffff04047890 */ /* 0x000fe4000fffe03f */
[----:B------:R-:W-:Y:S02]  /*ab60*/  USHF.L.U32 UR5, UR7, UR5, URZ ;  /* 0x0000000507057299 */ /* 0x000fe4000800063f */
[----:B------:R-:W-:Y:S01]  /*ab70*/  ULOP3.LUT UR13, URZ, UR6, URZ, 0x33, !UPT ;  /* 0x000000063f0d7292 */ /* 0x000fe2000f8e333f */
[----:B------:R-:W-:Y:S01]  /*ab80*/  ULDC.64 UR22, c[0x0][0x198] ;  /* 0x0000660000167ab9 */ /* 0x000fe20000000a00 */
[C---:B0-----:R-:W-:Y:S02]  /*ab90*/  IMAD.SHL.U32 R10, R7.reuse, 0x80, RZ ;  /* 0x00000080070a7824 */ /* 0x041fe400078e00ff */
[----:B------:R-:W-:-:S03]  /*aba0*/  IMAD.SHL.U32 R7, R7, 0x2000, RZ ;  /* 0x0000200007077824 */ /* 0x000fc600078e00ff */
[----:B------:R-:W-:Y:S02]  /*abb0*/  LOP3.LUT R10, R10, 0x80, RZ, 0xc0, !PT ;  /* 0x000000800a0a7812 */ /* 0x000fe400078ec0ff */
[----:B------:R-:W-:-:S07]  /*abc0*/  LOP3.LUT R7, R7, 0x2000, RZ, 0xc0, !PT ;  /* 0x0000200007077812 */ /* 0x000fce00078ec0ff */
.L_x_307:
[----:B------:R-:W-:-:S03]  /*abd0*/  UMOV UR6, 0xffffffff ;  /* 0xffffffff00067882 */ /* 0x000fc60000000000 */
[----:B------:R-:W-:Y:S05]  /*abe0*/  BRA.DIV UR6, `(.L_x_296) ;  /* 0x0000000e06f87947 */ /* 0x000fea000b800000 */
[----:B------:R-:W-:-:S13]  /*abf0*/  ELECT P6, URZ, PT ;  /* 0x00000000003f782f */ /* 0x000fda00038c0000 */
.L_x_319:
[----:B------:R-:W0:Y:S01]  /*ac00*/  LDC R3, c[0x0][0x28c] ;  /* 0x0000a300ff037b82 */ /* 0x000e220000000800 */
[----:B------:R-:W-:Y:S01]  /*ac10*/  BSSY B1, `(.L_x_297) ;  /* 0x0000045000017945 */ /* 0x000fe20003800000 */
[----:B0-----:R-:W-:-:S13]  /*ac20*/  ISETP.LT.OR P6, PT, R3, 0x1, !P6 ;  /* 0x000000010300780c */ /* 0x001fda00077c1670 */
[----:B------:R-:W-:Y:S05]  /*ac30*/  @P6 BRA `(.L_x_298) ;  /* 0x0000000400086947 */ /* 0x000fea0003800000 */
[----:B------:R-:W-:Y:S02]  /*ac40*/  IMAD.SHL.U32 R19, R19, 0x40, RZ ;  /* 0x0000004013137824 */ /* 0x000fe400078e00ff */
[----:B------:R-:W-:Y:S02]  /*ac50*/  IMAD R22, R22, 0x100, R10 ;  /* 0x0000010016167824 */ /* 0x000fe400078e020a */
[----:B------:R-:W-:Y:S02]  /*ac60*/  IMAD.MOV.U32 R14, RZ, RZ, RZ ;  /* 0x000000ffff0e7224 */ /* 0x000fe400078e00ff */
[----:B------:R-:W-:Y:S02]  /*ac70*/  IMAD.U32 R15, RZ, RZ, UR21 ;  /* 0x00000015ff0f7e24 */ /* 0x000fe4000f8e00ff */
[----:B------:R-:W-:Y:S02]  /*ac80*/  IMAD.MOV.U32 R3, RZ, RZ, R0 ;  /* 0x000000ffff037224 */ /* 0x000fe400078e0000 */
[----:B------:R-:W-:-:S07]  /*ac90*/  IMAD.MOV.U32 R4, RZ, RZ, R8 ;  /* 0x000000ffff047224 */ /* 0x000fce00078e0008 */
.L_x_302:
[----:B------:R-:W0:Y:S01]  /*aca0*/  S2R R12, SR_CgaCtaId ;  /* 0x00000000000c7919 */ /* 0x000e220000008800 */
[----:B------:R-:W-:Y:S01]  /*acb0*/  MOV R5, 0x400 ;  /* 0x0000040000057802 */ /* 0x000fe20000000f00 */
[----:B------:R-:W1:Y:S03]  /*acc0*/  @!P2 LDC R11, c[0x0][0x500] ;  /* 0x00014000ff0bab82 */ /* 0x000e660000000800 */
[----:B0-----:R-:W-:Y:S02]  /*acd0*/  LEA R13, R12, R5, 0x18 ;  /* 0x000000050c0d7211 */ /* 0x001fe400078ec0ff */
[----:B------:R-:W-:-:S03]  /*ace0*/  SHF.L.U32 R5, R3, 0x1f, RZ ;  /* 0x0000001f03057819 */ /* 0x000fc600000006ff */
[----:B------:R-:W-:-:S04]  /*acf0*/  IMAD R12, R4, 0x8, R13 ;  /* 0x00000008040c7824 */ /* 0x000fc800078e020d */
[----:B------:R-:W0:Y:S02]  /*ad00*/  SYNCS.PHASECHK.TRANS64.TRYWAIT P1, [R12+URZ+0x18], R5 ;  /* 0x000018050c0075a7 */ /* 0x000e24000802017f */
[----:B01----:R-:W-:Y:S05]  /*ad10*/  @!P1 BRA `(.L_x_299) ;  /* 0x0000000c00cc9947 */ /* 0x003fea0003800000 */
.L_x_320:
[----:B0-----:R-:W-:Y:S01]  /*ad20*/  PRMT R5, R6, 0x9910, RZ ;  /* 0x0000991006057816 */ /* 0x001fe200000000ff */
[----:B------:R0:W-:Y:S03]  /*ad30*/  @!P2 SYNCS.ARRIVE.TRANS64 RZ, [R12+URZ], R11 ;  /* 0x0000000b0cffa9a7 */ /* 0x0001e6000800003f */
[----:B------:R-:W-:-:S13]  /*ad40*/  ISETP.NE.AND P1, PT, R5, 0x2, PT ;  /* 0x000000020500780c */ /* 0x000fda0003f25270 */
[----:B0-----:R-:W-:Y:S05]  /*ad50*/  @P1 BRA `(.L_x_300) ;  /* 0x0000000000041947 */ /* 0x001fea0003800000 */
[----:B------:R-:W-:Y:S01]  /*ad60*/  BPT.TRAP 0x1 ;  /* 0x000000040000795c */ /* 0x000fe20000300000 */
.L_x_300:
[----:B------:R-:W-:Y:S05]  /*ad70*/  @P0 BRA `(.L_x_301) ;  /* 0x0000000000040947 */ /* 0x000fea0003800000 */
[----:B------:R-:W-:Y:S01]  /*ad80*/  BPT.TRAP 0x1 ;  /* 0x000000040000795c */ /* 0x000fe20000300000 */
.L_x_301:
[----:B------:R-:W-:Y:S01]  /*ad90*/  IMAD R5, R4, 0x4000, R13 ;  /* 0x0000400004057824 */ /* 0x000fe200078e020d */
[----:B------:R-:W-:Y:S01]  /*ada0*/  R2UR UR34, R14 ;  /* 0x000000000e2272ca */ /* 0x000fe200000e0000 */
[----:B------:R-:W-:Y:S01]  /*adb0*/  VIADD R15, R15, 0xffffffff ;  /* 0xffffffff0f0f7836 */ /* 0x000fe20000000000 */
[----:B------:R-:W-:Y:S01]  /*adc0*/  R2UR UR33, R12 ;  /* 0x000000000c2172ca */ /* 0x000fe200000e0000 */
[----:B------:R-:W-:Y:S01]  /*add0*/  UIADD3 UR6, UP0, UR22, 0xf0, URZ ;  /* 0x000000f016067890 */ /* 0x000fe2000ff1e03f */
[----:B------:R-:W-:Y:S01]  /*ade0*/  R2UR UR24, R5 ;  /* 0x00000000051872ca */ /* 0x000fe200000e0000 */
[----:B------:R-:W-:Y:S01]  /*adf0*/  IMAD R5, R4, 0x8000, R7 ;  /* 0x0000800004057824 */ /* 0x000fe200078e0207 */
[----:B------:R-:W-:Y:S01]  /*ae00*/  R2UR UR36, R2 ;  /* 0x00000000022472ca */ /* 0x000fe200000e0000 */
[----:B------:R-:W-:Y:S01]  /*ae10*/  UIADD3 UR30, UP1, UR22, 0x1f0, URZ ;  /* 0x000001f0161e7890 */ /* 0x000fe2000ff3e03f */
[----:B------:R-:W-:Y:S01]  /*ae20*/  R2UR UR35, R19 ;  /* 0x00000000132372ca */ /* 0x000fe200000e0000 */
[----:B------:R-:W-:Y:S01]  /*ae30*/  IMAD R5, R5, 0x2, R13 ;  /* 0x0000000205057824 */ /* 0x000fe200078e020d */
[----:B------:R-:W-:Y:S01]  /*ae40*/  R2UR UR19, R22 ;  /* 0x00000000161372ca */ /* 0x000fe200000e0000 */
[----:B------:R-:W-:Y:S01]  /*ae50*/  UIADD3.X UR7, URZ, UR23, URZ, UP0, !UPT ;  /* 0x000000173f077290 */ /* 0x000fe200087fe43f */
[----:B------:R-:W-:Y:S01]  /*ae60*/  ISETP.GT.AND P3, PT, R15, 0x1, PT ;  /* 0x000000010f00780c */ /* 0x000fe20003f64270 */
[----:B------:R-:W-:Y:S01]  /*ae70*/  UIADD3 UR26, UR34, 0x40, URZ ;  /* 0x00000040221a7890 */ /* 0x000fe2000fffe03f */
[----:B------:R-:W-:Y:S01]  /*ae80*/  R2UR UR8, R5 ;  /* 0x00000000050872ca */ /* 0x000fe200000e0000 */
[----:B------:R-:W-:Y:S01]  /*ae90*/  UIADD3.X UR31, URZ, UR23, URZ, UP1, !UPT ;  /* 0x000000173f1f7290 */ /* 0x000fe20008ffe43f */
[----:B------:R-:W-:Y:S01]  /*aea0*/  VIADD R4, R4, 0x1 ;  /* 0x0000000104047836 */ /* 0x000fe20000000000 */
[----:B------:R-:W-:Y:S01]  /*aeb0*/  UIADD3 UR32, UR24, 0x100, URZ ;  /* 0x0000010018207890 */ /* 0x000fe2000fffe03f */
[----:B------:R-:W-:Y:S01]  /*aec0*/  VIADD R14, R14, 0x80 ;  /* 0x000000800e0e7836 */ /* 0x000fe20000000000 */
[----:B------:R-:W-:Y:S01]  /*aed0*/  UIADD3 UR24, UR24, 0x2100, URZ ;  /* 0x0000210018187890 */ /* 0x000fe2000fffe03f */
[----:B------:R-:W-:Y:S01]  /*aee0*/  UMOV UR14, 0x0 ;  /* 0x00000000000e7882 */ /* 0x000fe20000000000 */
[----:B------:R-:W-:Y:S01]  /*aef0*/  UMOV UR15, 0x10000000 ;  /* 0x10000000000f7882 */ /* 0x000fe20000000000 */
[----:B------:R-:W-:Y:S01]  /*af00*/  ISETP.NE.AND P1, PT, R4, 0x3, PT ;  /* 0x000000030400780c */ /* 0x000fe20003f25270 */
[----:B------:R-:W-:Y:S01]  /*af10*/  UMOV UR25, UR33 ;  /* 0x0000002100197c82 */ /* 0x000fe20008000000 */
[----:B------:R-:W-:Y:S01]  /*af20*/  UMOV UR28, UR36 ;  /* 0x00000024001c7c82 */ /* 0x000fe20008000000 */
[----:B------:R-:W-:-:S02]  /*af30*/  UMOV UR27, UR35 ;  /* 0x00000023001b7c82 */ /* 0x000fc40008000000 */
[----:B------:R-:W-:Y:S01]  /*af40*/  UIADD3 UR16, UR8, 0xc100, URZ ;  /* 0x0000c10008107890 */ /* 0x000fe2000fffe03f */
[----:B------:R0:W-:Y:S01]  /*af50*/  UTMALDG.3D [UR32], [UR6], desc[UR14] ;  /* 0x00000e20060075b4 */ /* 0x0001e20008011000 */
[----:B------:R-:W-:Y:S01]  /*af60*/  UIADD3 UR8, UR8, 0x14100, URZ ;  /* 0x0001410008087890 */ /* 0x000fe2000fffe03f */
[----:B------:R-:W-:Y:S01]  /*af70*/  SEL R12, RZ, 0x1, P1 ;  /* 0x00000001ff0c7807 */ /* 0x000fe20000800000 */
[----:B------:R-:W-:Y:S01]  /*af80*/  UMOV UR29, 0x30000 ;  /* 0x00030000001d7882 */ /* 0x000fe20000000000 */
[----:B------:R-:W-:Y:S01]  /*af90*/  UMOV UR17, UR33 ;  /* 0x0000002100117c82 */ /* 0x000fe20008000000 */
[----:B------:R-:W-:Y:S01]  /*afa0*/  UMOV UR18, UR34 ;  /* 0x0000002200127c82 */ /* 0x000fe20008000000 */
[----:B------:R-:W-:Y:S01]  /*afb0*/  UMOV UR20, UR36 ;  /* 0x0000002400147c82 */ /* 0x000fe20008000000 */
[----:B------:R-:W-:Y:S01]  /*afc0*/  UMOV UR9, UR33 ;  /* 0x0000002100097c82 */ /* 0x000fe20008000000 */
[----:B------:R-:W-:Y:S01]  /*afd0*/  UMOV UR11, UR19 ;  /* 0x00000013000b7c82 */ /* 0x000fe20008000000 */
[----:B------:R-:W-:Y:S01]  /*afe0*/  UMOV UR12, UR36 ;  /* 0x00000024000c7c82 */ /* 0x000fe20008000000 */
[----:B------:R0:W-:Y:S01]  /*aff0*/  UTMALDG.3D [UR24], [UR6], desc[UR14] ;  /* 0x00000e18060075b4 */ /* 0x0001e20008011000 */
[----:B------:R-:W-:Y:S01]  /*b000*/  UMOV UR10, UR26 ;  /* 0x0000001a000a7c82 */ /* 0x000fe20008000000 */
[----:B------:R-:W-:-:S02]  /*b010*/  LOP3.LUT R3, R3, R12, RZ, 0x3c, !PT ;  /* 0x0000000c03037212 */ /* 0x000fc400078e3cff */
[----:B------:R-:W-:Y:S01]  /*b020*/  SEL R4, R4, RZ, P1 ;  /* 0x000000ff04047207 */ /* 0x000fe20000800000 */
[----:B------:R0:W-:Y:S01]  /*b030*/  UTMALDG.3D.MULTICAST [UR16], [UR30], UR29, desc[UR14] ;  /* 0x00000e101e0073b4 */ /* 0x0001e2000801181d */
[----:B------:R0:W-:Y:S02]  /*b040*/  UTMALDG.3D.MULTICAST [UR8], [UR30], UR29, desc[UR14] ;  /* 0x00000e081e0073b4 */ /* 0x0001e4000801181d */
[----:B0-----:R-:W-:Y:S05]  /*b050*/  @P3 BRA `(.L_x_302) ;  /* 0xfffffffc00103947 */ /* 0x001fea000383ffff */
.L_x_298:
[----:B------:R-:W-:Y:S05]  /*b060*/  BSYNC B1 ;  /* 0x0000000000017941 */ /* 0x000fea0003800000 */
.L_x_297:
[----:B------:R-:W2:Y:S01]  /*b070*/  LDL.64 R12, [R1] ;  /* 0x00000000010c7983 */ /* 0x000ea20000100a00 */
[----:B------:R-:W-:Y:S01]  /*b080*/  LOP3.LUT P4, RZ, R9, 0xff, RZ, 0xc0, !PT ;  /* 0x000000ff09ff7812 */ /* 0x000fe2000788c0ff */
[----:B------:R-:W-:Y:S01]  /*b090*/  VIADD R8, R8, UR40 ;  /* 0x0000002808087c36 */ /* 0x000fe20008000000 */
[----:B------:R-:W-:Y:S01]  /*b0a0*/  ULDC.64 UR6, c[0x0][0x650] ;  /* 0x0001940000067ab9 */ /* 0x000fe20000000a00 */
[----:B------:R-:W-:Y:S01]  /*b0b0*/  IMAD.U32 R5, RZ, RZ, UR40 ;  /* 0x00000028ff057e24 */ /* 0x000fe2000f8e00ff */
[----:B------:R-:W-:Y:S01]  /*b0c0*/  UISETP.GE.U32.AND UP0, UPT, UR40, 0x3, UPT ;  /* 0x000000032800788c */ /* 0x000fe2000bf06070 */
[----:B------:R-:W-:Y:S01]  /*b0d0*/  BSSY B1, `(.L_x_303) ;  /* 0x0000070000017945 */ /* 0x000fe20003800000 */
[----:B------:R-:W-:Y:S01]  /*b0e0*/  ISETP.GT.U32.AND P1, PT, R8, 0x2, PT ;  /* 0x000000020800780c */ /* 0x000fe20003f24070 */
[----:B------:R-:W-:Y:S01]  /*b0f0*/  IMAD.MOV.U32 R19, RZ, RZ, -0x1 ;  /* 0xffffffffff137424 */ /* 0x000fe200078e00ff */
[----:B------:R-:W-:Y:S01]  /*b100*/  PRMT R9, RZ, 0x7610, R9 ;  /* 0x00007610ff097816 */ /* 0x000fe20000000009 */
[----:B------:R-:W-:Y:S01]  /*b110*/  IMAD.MOV.U32 R22, RZ, RZ, -0x1 ;  /* 0xffffffffff167424 */ /* 0x000fe200078e00ff */
[----:B------:R-:W-:-:S02]  /*b120*/  ISETP.LT.U32.AND P1, PT, R5, 0x3, P1 ;  /* 0x000000030500780c */ /* 0x000fc40000f21070 */
[----:B------:R-:W-:Y:S01]  /*b130*/  PLOP3.LUT P3, PT, PT, PT, UP0, 0x80, 0x0 ;  /* 0x000000000000781c */ /* 0x000fe20003f6f008 */
[----:B------:R-:W0:Y:S01]  /*b140*/  @P4 S2R R3, SR_CgaCtaId ;  /* 0x0000000000034919 */ /* 0x000e220000008800 */
[----:B------:R-:W-:-:S04]  /*b150*/  @P4 MOV R2, 0x400 ;  /* 0x0000040000024802 */ /* 0x000fc80000000f00 */
[----:B0-----:R-:W-:Y:S01]  /*b160*/  @P4 LEA R4, R3, R2, 0x18 ;  /* 0x0000000203044211 */ /* 0x001fe200078ec0ff */
[----:B------:R-:W-:-:S03]  /*b170*/  IMAD.WIDE.U32 R2, R8, -0x55555555, RZ ;  /* 0xaaaaaaab08027825 */ /* 0x000fc600078e00ff */
[----:B------:R0:W-:Y:S01]  /*b180*/  @P4 SYNCS.ARRIVE.TRANS64.A1T0 RZ, [R4+URZ+0x68], RZ ;  /* 0x000068ff04ff49a7 */ /* 0x0001e2000810003f */
[----:B------:R-:W-:Y:S01]  /*b190*/  IMAD.MOV.U32 R2, RZ, RZ, -0x1 ;  /* 0xffffffffff027424 */ /* 0x000fe200078e00ff */
[----:B------:R-:W-:Y:S02]  /*b1a0*/  SHF.R.U32.HI R5, RZ, 0x1, R3 ;  /* 0x00000001ff057819 */ /* 0x000fe40000011603 */
[----:B------:R-:W-:-:S03]  /*b1b0*/  SEL R3, RZ, 0x1, !P1 ;  /* 0x00000001ff037807 */ /* 0x000fc60004800000 */
[----:B------:R-:W-:Y:S01]  /*b1c0*/  IMAD R8, R5, -0x3, R8 ;  /* 0xfffffffd05087824 */ /* 0x000fe200078e0208 */
[----:B------:R-:W-:Y:S02]  /*b1d0*/  LOP3.LUT R0, R0, R3, RZ, 0x3c, !PT ;  /* 0x0000000300007212 */ /* 0x000fe400078e3cff */
[----:B------:R-:W-:Y:S02]  /*b1e0*/  PRMT R3, RZ, 0x7610, R3 ;  /* 0x00007610ff037816 */ /* 0x000fe40000000003 */
[----:B------:R-:W-:Y:S02]  /*b1f0*/  @P3 LOP3.LUT R0, R0, 0x1, R5, 0x78, !PT ;  /* 0x0000000100003812 */ /* 0x000fe400078e7805 */
[----:B--2---:R-:W-:-:S04]  /*b200*/  IADD3 R18, P4, R18, R12, RZ ;  /* 0x0000000c12127210 */ /* 0x004fc80007f9e0ff */
[----:B------:R-:W-:Y:S01]  /*b210*/  ISETP.GE.U32.AND P1, PT, R18, UR6, PT ;  /* 0x0000000612007c0c */ /* 0x000fe2000bf26070 */
[----:B------:R-:W-:-:S05]  /*b220*/  IMAD.X R17, R17, 0x1, R23, P4 ;  /* 0x0000000111117824 */ /* 0x000fca00020e0617 */
[----:B------:R-:W-:-:S13]  /*b230*/  ISETP.GE.U32.AND.EX P1, PT, R17, UR7, PT, P1 ;  /* 0x0000000711007c0c */ /* 0x000fda000bf26110 */
[----:B0-----:R-:W-:Y:S05]  /*b240*/  @P1 BRA `(.L_x_304) ;  /* 0x0000000400601947 */ /* 0x001fea0003800000 */
[----:B------:R-:W0:Y:S01]  /*b250*/  S2R R12, SR_CTAID.X ;  /* 0x00000000000c7919 */ /* 0x000e220000002500 */
[----:B------:R-:W-:Y:S01]  /*b260*/  ULDC.64 UR6, c[0x0][0x628] ;  /* 0x00018a0000067ab9 */ /* 0x000fe20000000a00 */
[----:B------:R-:W-:Y:S01]  /*b270*/  ULDC UR9, c[0x0][0x630] ;  /* 0x00018c0000097ab9 */ /* 0x000fe20000000800 */
[----:B------:R-:W-:Y:S01]  /*b280*/  ISETP.NE.U32.AND P1, PT, RZ, UR6, PT ;  /* 0x00000006ff007c0c */ /* 0x000fe2000bf25070 */
[----:B------:R-:W1:Y:S01]  /*b290*/  S2R R13, SR_CTAID.Y ;  /* 0x00000000000d7919 */ /* 0x000e620000002600 */
[----:B------:R-:W-:Y:S01]  /*b2a0*/  ULDC UR10, c[0x0][0x150] ;  /* 0x00005400000a7ab9 */ /* 0x000fe20000000800 */
[----:B------:R-:W-:Y:S01]  /*b2b0*/  IMAD.MOV.U32 R2, RZ, RZ, R18 ;  /* 0x000000ffff027224 */ /* 0x000fe200078e0012 */
[----:B------:R-:W-:Y:S01]  /*b2c0*/  ISETP.NE.AND.EX P1, PT, RZ, UR7, PT, P1 ;  /* 0x00000007ff007c0c */ /* 0x000fe2000bf25310 */
[----:B------:R-:W-:Y:S01]  /*b2d0*/  IMAD.MOV.U32 R3, RZ, RZ, R17 ;  /* 0x000000ffff037224 */ /* 0x000fe200078e0011 */
[----:B0-----:R-:W-:-:S11]  /*b2e0*/  I2FP.F32.U32 R14, R12 ;  /* 0x0000000c000e7245 */ /* 0x001fd60000201000 */
[----:B------:R-:W-:Y:S05]  /*b2f0*/  @!P1 BRA `(.L_x_305) ;  /* 0x0000000000289947 */ /* 0x000fea0003800000 */
[----:B------:R-:W-:Y:S02]  /*b300*/  ULDC UR8, c[0x0][0x634] ;  /* 0x00018d0000087ab9 */ /* 0x000fe40000000800 */
[----:B------:R-:W-:-:S05]  /*b310*/  IADD3 R3, P1, R18, UR8, RZ ;  /* 0x0000000812037c10 */ /* 0x000fca000ff3e0ff */
[----:B------:R-:W-:-:S04]  /*b320*/  IMAD.X R11, RZ, RZ, R17, P1 ;  /* 0x000000ffff0b7224 */ /* 0x000fc800008e0611 */
[----:B------:R-:W-:-:S04]  /*b330*/  IMAD.WIDE.U32 R4, R11, UR6, RZ ;  /* 0x000000060b047c25 */ /* 0x000fc8000f8e00ff */
[----:B------:R-:W-:-:S04]  /*b340*/  IMAD.WIDE.U32 R4, P1, R3, UR7, R4 ;  /* 0x0000000703047c25 */ /* 0x000fc8000f820004 */
[----:B------:R-:W-:-:S04]  /*b350*/  IMAD.WIDE.U32 R2, R3, UR6, RZ ;  /* 0x0000000603027c25 */ /* 0x000fc8000f8e00ff */
[----:B------:R-:W-:Y:S01]  /*b360*/  IMAD.MOV.U32 R2, RZ, RZ, R5 ;  /* 0x000000ffff027224 */ /* 0x000fe200078e0005 */
[----:B------:R-:W-:Y:S01]  /*b370*/  IADD3 RZ, P3, R3, R4, RZ ;  /* 0x0000000403ff7210 */ /* 0x000fe20007f7e0ff */
[----:B------:R-:W-:-:S04]  /*b380*/  IMAD.X R3, RZ, RZ, RZ, P1 ;  /* 0x000000ffff037224 */ /* 0x000fc800008e06ff */
[----:B------:R-:W-:-:S08]  /*b390*/  IMAD.WIDE.U32.X R2, R11, UR7, R2, P3 ;  /* 0x000000070b027c25 */ /* 0x000fd000098e0402 */
.L_x_305:
[----:B------:R-:W0:Y:S01]  /*b3a0*/  LDC R21, c[0x0][0x65c] ;  /* 0x00019700ff157b82 */ /* 0x000e220000000800 */
[--C-:B------:R-:W-:Y:S01]  /*b3b0*/  SHF.R.U64 R11, R2, UR9, R3.reuse ;  /* 0x00000009020b7c19 */ /* 0x100fe20008001203 */
[----:B------:R-:W-:Y:S01]  /*b3c0*/  FMUL R14, R14, UR10 ;  /* 0x0000000a0e0e7c20 */ /* 0x000fe20008400000 */
[----:B------:R-:W-:Y:S01]  /*b3d0*/  SHF.R.U32.HI R2, RZ, UR9, R3 ;  /* 0x00000009ff027c19 */ /* 0x000fe20008011603 */
[----:B------:R-:W-:Y:S01]  /*b3e0*/  ULDC UR8, c[0x0][0x154] ;  /* 0x0000550000087ab9 */ /* 0x000fe20000000800 */
[----:B------:R-:W-:Y:S01]  /*b3f0*/  IADD3 R15, P1, RZ, -R11, RZ ;  /* 0x8000000bff0f7210 */ /* 0x000fe20007f3e0ff */
[----:B------:R-:W-:Y:S01]  /*b400*/  ULDC.64 UR6, c[0x0][0x620] ;  /* 0x0001880000067ab9 */ /* 0x000fe20000000a00 */
[----:B-1----:R-:W-:Y:S01]  /*b410*/  I2FP.F32.U32 R3, R13 ;  /* 0x0000000d00037245 */ /* 0x002fe20000201000 */
[----:B------:R-:W1:Y:S01]  /*b420*/  LDC R19, c[0x0][0x144] ;  /* 0x00005100ff137b82 */ /* 0x000e620000000800 */
[----:B------:R-:W2:Y:S01]  /*b430*/  F2I.U32.TRUNC.NTZ R14, R14 ;  /* 0x0000000e000e7305 */ /* 0x000ea2000020f000 */
[----:B------:R-:W-:-:S02]  /*b440*/  IMAD.X R2, RZ, RZ, ~R2, P1 ;  /* 0x000000ffff027224 */ /* 0x000fc400008e0e02 */
[----:B------:R-:W-:Y:S01]  /*b450*/  FMUL R4, R3, UR8 ;  /* 0x0000000803047c20 */ /* 0x000fe20008400000 */
[----:B------:R-:W-:Y:S01]  /*b460*/  IMAD.MOV.U32 R3, RZ, RZ, R17 ;  /* 0x000000ffff037224 */ /* 0x000fe200078e0011 */
[----:B------:R-:W-:Y:S01]  /*b470*/  ULDC.64 UR8, c[0x0][0x640] ;  /* 0x0001900000087ab9 */ /* 0x000fe20000000a00 */
[----:B------:R-:W-:Y:S01]  /*b480*/  IMAD R2, R2, UR6, RZ ;  /* 0x0000000602027c24 */ /* 0x000fe2000f8e02ff */
[----:B------:R-:W3:Y:S01]  /*b490*/  LDC R20, c[0x0][0x148] ;  /* 0x00005200ff147b82 */ /* 0x000ee20000000800 */
[----:B------:R-:W-:Y:S01]  /*b4a0*/  ISETP.NE.U32.AND P1, PT, RZ, UR8, PT ;  /* 0x00000008ff007c0c */ /* 0x000fe2000bf25070 */
[----:B------:R-:W4:Y:S01]  /*b4b0*/  F2I.U32.TRUNC.NTZ R4, R4 ;  /* 0x0000000400047305 */ /* 0x000f22000020f000 */
[----:B------:R-:W-:Y:S02]  /*b4c0*/  IMAD R5, R15, UR7, R2 ;  /* 0x000000070f057c24 */ /* 0x000fe4000f8e0202 */
[----:B------:R-:W-:Y:S01]  /*b4d0*/  IMAD.MOV.U32 R2, RZ, RZ, R18 ;  /* 0x000000ffff027224 */ /* 0x000fe200078e0012 */
[----:B------:R-:W-:-:S02]  /*b4e0*/  ISETP.NE.AND.EX P1, PT, RZ, UR9, PT, P1 ;  /* 0x00000009ff007c0c */ /* 0x000fc4000bf25310 */
[----:B0-----:R-:W-:Y:S01]  /*b4f0*/  ISETP.NE.AND P4, PT, R21, 0x1, PT ;  /* 0x000000011500780c */ /* 0x001fe20003f85270 */
[----:B------:R-:W-:Y:S01]  /*b500*/  IMAD.WIDE.U32 R2, R15, UR6, R2 ;  /* 0x000000060f027c25 */ /* 0x000fe2000f8e0002 */
[----:B------:R-:W-:-:S03]  /*b510*/  ULDC UR6, c[0x0][0x618] ;  /* 0x0001860000067ab9 */ /* 0x000fc60000000800 */
[----:B--2---:R-:W-:Y:S02]  /*b520*/  IMAD.MOV R14, RZ, RZ, -R14 ;  /* 0x000000ffff0e7224 */ /* 0x004fe400078e0a0e */
[----:B------:R-:W-:Y:S02]  /*b530*/  IMAD.IADD R3, R3, 0x1, R5 ;  /* 0x0000000103037824 */ /* 0x000fe400078e0205 */
[----:B-1----:R-:W-:-:S03]  /*b540*/  IMAD R12, R19, R14, R12 ;  /* 0x0000000e130c7224 */ /* 0x002fc600078e020c */
[--C-:B------:R-:W-:Y:S01]  /*b550*/  SHF.R.U64 R14, R2, UR6, R3.reuse ;  /* 0x00000006020e7c19 */ /* 0x100fe20008001203 */
[----:B----4-:R-:W-:Y:S01]  /*b560*/  IMAD.MOV R2, RZ, RZ, -R4 ;  /* 0x000000ffff027224 */ /* 0x010fe200078e0a04 */
[----:B------:R-:W-:Y:S01]  /*b570*/  SHF.R.U32.HI R3, RZ, UR6, R3 ;  /* 0x00000006ff037c19 */ /* 0x000fe20008011603 */
[----:B------:R-:W-:Y:S02]  /*b580*/  ULDC UR6, c[0x0][0x608] ;  /* 0x0001820000067ab9 */ /* 0x000fe40000000800 */
[----:B---3--:R-:W-:Y:S01]  /*b590*/  @P4 IMAD R12, R20, R2, R13 ;  /* 0x00000002140c4224 */ /* 0x008fe200078e020d */
[--C-:B------:R-:W-:Y:S02]  /*b5a0*/  SHF.R.U64 R19, R14, UR6, R3.reuse ;  /* 0x000000060e137c19 */ /* 0x100fe40008001203 */
[----:B------:R-:W-:Y:S01]  /*b5b0*/  SHF.R.U32.HI R2, RZ, UR6, R3 ;  /* 0x00000006ff027c19 */ /* 0x000fe20008011603 */
[----:B------:R-:W-:-:S03]  /*b5c0*/  ULDC UR6, c[0x0][0x658] ;  /* 0x0001960000067ab9 */ /* 0x000fc60000000800 */
[--C-:B------:R-:W-:Y:S02]  /*b5d0*/  SHF.R.U64 R13, R19, UR6, R2.reuse ;  /* 0x00000006130d7c19 */ /* 0x100fe40008001202 */
[----:B------:R-:W-:-:S03]  /*b5e0*/  SHF.R.U32.HI R2, RZ, UR6, R2 ;  /* 0x00000006ff027c19 */ /* 0x000fc60008011602 */
[----:B------:R-:W-:Y:S02]  /*b5f0*/  IMAD.MOV.U32 R4, RZ, RZ, R13 ;  /* 0x000000ffff047224 */ /* 0x000fe400078e000d */
[----:B------:R-:W-:Y:S01]  /*b600*/  IMAD.MOV.U32 R3, RZ, RZ, R2 ;  /* 0x000000ffff037224 */ /* 0x000fe200078e0002 */
[----:B------:R-:W-:Y:S06]  /*b610*/  @!P1 BRA `(.L_x_306) ;  /* 0x00000000002c9947 */ /* 0x000fec0003800000 */
        /* <DEDUP_REMOVED lines=9> */
[----:B------:R-:W-:-:S04]  /*b6b0*/  IMAD.WIDE.U32.X R2, R15, UR9, R2, P3 ;  /* 0x000000090f027c25 */ /* 0x000fc800098e0402 */
[----:B------:R-:W-:-:S07]  /*b6c0*/  IMAD.MOV.U32 R4, RZ, RZ, R2 ;  /* 0x000000ffff047224 */ /* 0x000fce00078e0002 */
.L_x_306:
[----:B------:R-:W-:Y:S01]  /*b6d0*/  ULDC UR6, c[0x0][0x648] ;  /* 0x0001920000067ab9 */ /* 0x000fe20000000800 */
[----:B------:R-:W-:Y:S01]  /*b6e0*/  LOP3.LUT R2, R19, UR13, RZ, 0xc0, !PT ;  /* 0x0000000d13027c12 */ /* 0x000fe2000f8ec0ff */
[----:B------:R-:W-:Y:S01]  /*b6f0*/  ULDC UR7, c[0x0][0x610] ;  /* 0x0001840000077ab9 */ /* 0x000fe20000000800 */
[----:B------:R-:W-:Y:S01]  /*b700*/  SHF.R.U64 R3, R4, UR6, R3 ;  /* 0x0000000604037c19 */ /* 0x000fe20008001203 */
[----:B------:R-:W-:Y:S01]  /*b710*/  ULDC UR6, c[0x0][0x638] ;  /* 0x00018e0000067ab9 */ /* 0x000fe20000000800 */
[----:B------:R-:W-:-:S03]  /*b720*/  LOP3.LUT R14, R14, UR4, RZ, 0xc0, !PT ;  /* 0x000000040e0e7c12 */ /* 0x000fc6000f8ec0ff */
[----:B------:R-:W-:Y:S02]  /*b730*/  IMAD.MOV R4, RZ, RZ, -R3 ;  /* 0x000000ffff047224 */ /* 0x000fe400078e0a03 */
[----:B------:R-:W-:Y:S02]  /*b740*/  IMAD R3, R3, UR5, R2 ;  /* 0x0000000503037c24 */ /* 0x000fe4000f8e0202 */
[----:B------:R-:W-:Y:S01]  /*b750*/  IMAD R13, R4, UR6, R13 ;  /* 0x00000006040d7c24 */ /* 0x000fe2000f8e020d */
[----:B------:R-:W-:Y:S01]  /*b760*/  ULDC UR6, c[0x0][0x600] ;  /* 0x0001800000067ab9 */ /* 0x000fe20000000800 */
[----:B------:R-:W-:Y:S02]  /*b770*/  IMAD R12, R3, UR7, R12 ;  /* 0x00000007030c7c24 */ /* 0x000fe4000f8e020c */
[----:B------:R-:W-:Y:S02]  /*b780*/  IMAD R13, R13, UR6, R14 ;  /* 0x000000060d0d7c24 */ /* 0x000fe4000f8e020e */
[----:B------:R-:W-:-:S02]  /*b790*/  IMAD.MOV.U32 R3, RZ, RZ, 0x1 ;  /* 0x00000001ff037424 */ /* 0x000fc400078e00ff */
[----:B------:R-:W-:Y:S01]  /*b7a0*/  IMAD.MOV.U32 R2, RZ, RZ, R11 ;  /* 0x000000ffff027224 */ /* 0x000fe200078e000b */
[----:B------:R-:W-:Y:S02]  /*b7b0*/  SEL R22, R13, R12, !P4 ;  /* 0x0000000c0d167207 */ /* 0x000fe40006000000 */
[----:B------:R-:W-:-:S07]  /*b7c0*/  SEL R19, R12, R13, !P4 ;  /* 0x0000000d0c137207 */ /* 0x000fce0006000000 */
.L_x_304:
[----:B------:R-:W-:Y:S05]  /*b7d0*/  BSYNC B1 ;  /* 0x0000000000017941 */ /* 0x000fea0003800000 */
.L_x_303:
[----:B------:R-:W-:-:S13]  /*b7e0*/  LOP3.LUT P1, RZ, R3, 0xff, RZ, 0xc0, !PT ;  /* 0x000000ff03ff7812 */ /* 0x000fda000782c0ff */
[----:B------:R-:W-:Y:S05]  /*b7f0*/  @P1 BRA `(.L_x_307) ;  /* 0xfffffff000f41947 */ /* 0x000fea000383ffff */
[----:B------:R-:W-:Y:S05]  /*b800*/  BSYNC B0 ;  /* 0x0000000000007941 */ /* 0x000fea0003800000 */
.L_x_295:
[----:B------:R-:W-:-:S03]  /*b810*/  UMOV UR6, 0xffffffff ;  /* 0xffffffff00067882 */ /* 0x000fc60000000000 */
[----:B------:R-:W-:Y:S05]  /*b820*/  BRA.DIV UR6, `(.L_x_308) ;  /* 0x00000006061c7947 */ /* 0x000fea000b800000 */
[----:B------:R-:W-:-:S13]  /*b830*/  ELECT P6, URZ, PT ;  /* 0x00000000003f782f */ /* 0x000fda00038c0000 */
.L_x_323:
[----:B------:R-:W-:Y:S04]  /*b840*/  BSSY B0, `(.L_x_309) ;  /* 0x0000022000007945 */ /* 0x000fe80003800000 */
[----:B------:R-:W-:Y:S05]  /*b850*/  @!P6 BRA `(.L_x_310) ;  /* 0x000000000080e947 */ /* 0x000fea0003800000 */
[----:B------:R-:W-:-:S04]  /*b860*/  LOP3.LUT R16, R16, 0x2, RZ, 0xfc, !PT ;  /* 0x0000000210107812 */ /* 0x000fc800078efcff */
[----:B------:R-:W-:-:S13]  /*b870*/  ISETP.NE.AND P0, PT, R16, 0x3, PT ;  /* 0x000000031000780c */ /* 0x000fda0003f05270 */
[----:B------:R-:W-:Y:S05]  /*b880*/  @!P0 BRA `(.L_x_311) ;  /* 0x0000000000048947 */ /* 0x000fea0003800000 */
[----:B------:R-:W-:Y:S01]  /*b890*/  BPT.TRAP 0x1 ;  /* 0x000000040000795c */ /* 0x000fe20000300000 */
.L_x_311:
[----:B------:R-:W0:Y:S01]  /*b8a0*/  S2R R3, SR_CgaCtaId ;  /* 0x0000000000037919 */ /* 0x000e220000008800 */
[----:B------:R-:W-:-:S04]  /*b8b0*/  MOV R2, 0x400 ;  /* 0x0000040000027802 */ /* 0x000fc80000000f00 */
[----:B0-----:R-:W-:Y:S02]  /*b8c0*/  LEA R3, R3, R2, 0x18 ;  /* 0x0000000203037211 */ /* 0x001fe400078ec0ff */
[----:B------:R-:W-:-:S03]  /*b8d0*/  SHF.L.U32 R2, R0, 0x1f, RZ ;  /* 0x0000001f00027819 */ /* 0x000fc600000006ff */
[----:B------:R-:W-:-:S04]  /*b8e0*/  VIADD R3, R3, 0x18 ;  /* 0x0000001803037836 */ /* 0x000fc80000000000 */
[C---:B------:R-:W-:Y:S02]  /*b8f0*/  IMAD R7, R8.reuse, 0x8, R3 ;  /* 0x0000000808077824 */ /* 0x040fe400078e0203 */
[----:B------:R-:W-:Y:S02]  /*b900*/  VIADD R8, R8, 0x1 ;  /* 0x0000000108087836 */ /* 0x000fe40000000000 */
[----:B------:R-:W0:Y:S03]  /*b910*/  SYNCS.PHASECHK.TRANS64.TRYWAIT P0, [R7+URZ], R2 ;  /* 0x00000002070075a7 */ /* 0x000e26000800017f */
[----:B------:R-:W-:-:S04]  /*b920*/  ISETP.NE.AND P1, PT, R8, 0x3, PT ;  /* 0x000000030800780c */ /* 0x000fc80003f25270 */
[----:B------:R-:W-:Y:S02]  /*b930*/  SEL R5, RZ, 0x1, P1 ;  /* 0x00000001ff057807 */ /* 0x000fe40000800000 */
[----:B------:R-:W-:Y:S02]  /*b940*/  SEL R8, R8, RZ, P1 ;  /* 0x000000ff08087207 */ /* 0x000fe40000800000 */
[----:B------:R-:W-:-:S03]  /*b950*/  LOP3.LUT R5, R0, R5, RZ, 0x3c, !PT ;  /* 0x0000000500057212 */ /* 0x000fc600078e3cff */
[----:B------:R-:W-:Y:S01]  /*b960*/  IMAD R9, R8, 0x8, R3 ;  /* 0x0000000808097824 */ /* 0x000fe200078e0203 */
[----:B------:R-:W-:Y:S01]  /*b970*/  SHF.L.U32 R4, R5, 0x1f, RZ ;  /* 0x0000001f05047819 */ /* 0x000fe200000006ff */
[----:B0-----:R-:W-:Y:S06]  /*b980*/  @!P0 BRA `(.L_x_312) ;  /* 0x0000000000e48947 */ /* 0x001fec0003800000 */
.L_x_324:
[----:B------:R-:W1:Y:S01]  /*b990*/  SYNCS.PHASECHK.TRANS64.TRYWAIT P0, [R9+URZ], R4 ;  /* 0x00000004090075a7 */ /* 0x000e62000800017f */
[----:B------:R-:W-:-:S05]  /*b9a0*/  VIADD R0, R8, 0x1 ;  /* 0x0000000108007836 */ /* 0x000fca0000000000 */
[----:B------:R-:W-:-:S04]  /*b9b0*/  ISETP.NE.AND P1, PT, R0, 0x3, PT ;  /* 0x000000030000780c */ /* 0x000fc80003f25270 */
[----:B0-----:R-:W-:Y:S02]  /*b9c0*/  SEL R2, RZ, 0x1, P1 ;  /* 0x00000001ff027807 */ /* 0x001fe40000800000 */
[----:B------:R-:W-:Y:S02]  /*b9d0*/  SEL R0, R0, RZ, P1 ;  /* 0x000000ff00007207 */ /* 0x000fe40000800000 */
[----:B------:R-:W-:Y:S01]  /*b9e0*/  LOP3.LUT R2, R5, R2, RZ, 0x3c, !PT ;  /* 0x0000000205027212 */ /* 0x000fe200078e3cff */
[----:B-1----:R-:W-:Y:S06]  /*b9f0*/  @!P0 BRA `(.L_x_313) ;  /* 0x0000000000dc8947 */ /* 0x002fec0003800000 */
.L_x_325:
[----:B------:R-:W-:Y:S01]  /*ba00*/  IMAD R3, R0, 0x8, R3 ;  /* 0x0000000800037824 */ /* 0x000fe200078e0203 */
[----:B------:R-:W-:-:S07]  /*ba10*/  SHF.L.U32 R0, R2, 0x1f, RZ ;  /* 0x0000001f02007819 */ /* 0x000fce00000006ff */
.L_x_314:
[----:B-1----:R1:W2:Y:S02]  /*ba20*/  SYNCS.PHASECHK.TRANS64.TRYWAIT P0, [R3+URZ], R0 ;  /* 0x00000000030075a7 */ /* 0x0022a4000800017f */
[----:B--2---:R-:W-:Y:S05]  /*ba30*/  @!P0 NANOSLEEP.SYNCS 0x989680 ;  /* 0x009896800000895d */ /* 0x004fea0003900000 */
[----:B------:R-:W2:Y:S02]  /*ba40*/  @!P0 SYNCS.PHASECHK.TRANS64 P0, [R3+URZ], R0 ;  /* 0x00000000030085a7 */ /* 0x000ea4000800007f */
[----:B--2---:R-:W-:Y:S05]  /*ba50*/  @!P0 BRA `(.L_x_314) ;  /* 0xfffffffc00f08947 */ /* 0x004fea000383ffff */
.L_x_310:
[----:B------:R-:W-:Y:S05]  /*ba60*/  BSYNC B0 ;  /* 0x0000000000007941 */ /* 0x000fea0003800000 */
.L_x_309:
[----:B------:R-:W-:Y:S05]  /*ba70*/  EXIT ;  /* 0x000000000000794d */ /* 0x000fea0003800000 */
.L_x_19:
[----:B-1----:R1:W2:Y:S02]  /*ba80*/  SYNCS.PHASECHK.TRANS64.TRYWAIT P0, [R161+URZ], R0 ;  /* 0x00000000a10075a7 */ /* 0x0022a4000800017f */
[----:B--2---:R-:W-:Y:S05]  /*ba90*/  @!P0 NANOSLEEP.SYNCS 0x989680 ;  /* 0x009896800000895d */ /* 0x004fea0003900000 */
[----:B------:R-:W2:Y:S02]  /*baa0*/  @!P0 SYNCS.PHASECHK.TRANS64 P0, [R161+URZ], R0 ;  /* 0x00000000a10085a7 */ /* 0x000ea4000800007f */
[----:B--2---:R-:W-:Y:S05]  /*bab0*/  @!P0 BRA `(.L_x_19) ;  /* 0xfffffffc00f08947 */ /* 0x004fea000383ffff */
[----:B------:R-:W-:Y:S05]  /*bac0*/  BRA `(.L_x_315) ;  /* 0xffffff5800fc7947 */ /* 0x000fea000383ffff */
.L_x_24:
[----:B--2---:R2:W3:Y:S02]  /*bad0*/  SYNCS.PHASECHK.TRANS64.TRYWAIT P1, [R3+URZ], R0 ;  /* 0x00000000030075a7 */ /* 0x0044e4000802017f */
[----:B---3--:R-:W-:Y:S05]  /*bae0*/  @!P1 NANOSLEEP.SYNCS 0x989680 ;  /* 0x009896800000995d */ /* 0x008fea0003900000 */
[----:B------:R-:W3:Y:S02]  /*baf0*/  @!P1 SYNCS.PHASECHK.TRANS64 P1, [R3+URZ], R0 ;  /* 0x00000000030095a7 */ /* 0x000ee4000802007f */
[----:B---3--:R-:W-:Y:S05]  /*bb00*/  @!P1 BRA `(.L_x_24) ;  /* 0xfffffffc00f09947 */ /* 0x008fea000383ffff */
[----:B------:R-:W-:Y:S05]  /*bb10*/  BRA `(.L_x_23) ;  /* 0xffffff5c00687947 */ /* 0x000fea000383ffff */
.L_x_29:
[----:B--2---:R-:W-:-:S04]  /*bb20*/  IMAD.U32 R5, RZ, RZ, UR7 ;  /* 0x00000007ff057e24 */ /* 0x004fc8000f8e00ff */
[----:B------:R2:W3:Y:S03]  /*bb30*/  SYNCS.PHASECHK.TRANS64.TRYWAIT P1, [R5+URZ], R4 ;  /* 0x00000004050075a7 */ /* 0x0004e6000802017f */
[----:B---3--:R-:W-:Y:S05]  /*bb40*/  @!P1 NANOSLEEP.SYNCS 0x989680 ;  /* 0x009896800000995d */ /* 0x008fea0003900000 */
[----:B------:R-:W3:Y:S02]  /*bb50*/  @!P1 SYNCS.PHASECHK.TRANS64 P1, [R5+URZ], R4 ;  /* 0x00000004050095a7 */ /* 0x000ee4000802007f */
[----:B---3--:R-:W-:Y:S05]  /*bb60*/  @!P1 BRA `(.L_x_29) ;  /* 0xfffffffc00ec9947 */ /* 0x008fea000383ffff */
[----:B------:R-:W-:Y:S05]  /*bb70*/  BRA `(.L_x_28) ;  /* 0xffffff6000c47947 */ /* 0x000fea000383ffff */
.L_x_35:
[----:B-1----:R1:W2:Y:S02]  /*bb80*/  SYNCS.PHASECHK.TRANS64.TRYWAIT P0, [R161+URZ+0x10], R0 ;  /* 0x00001000a10075a7 */ /* 0x0022a4000800017f */
[----:B--2---:R-:W-:Y:S05]  /*bb90*/  @!P0 NANOSLEEP.SYNCS 0x989680 ;  /* 0x009896800000895d */ /* 0x004fea0003900000 */
[----:B------:R-:W2:Y:S02]  /*bba0*/  @!P0 SYNCS.PHASECHK.TRANS64 P0, [R161+URZ+0x10], R0 ;  /* 0x00001000a10085a7 */ /* 0x000ea4000800007f */
[----:B--2---:R-:W-:Y:S05]  /*bbb0*/  @!P0 BRA `(.L_x_35) ;  /* 0xfffffffc00f08947 */ /* 0x004fea000383ffff */
[----:B------:R-:W-:Y:S05]  /*bbc0*/  BRA `(.L_x_316) ;  /* 0xffffff68009c7947 */ /* 0x000fea000383ffff */
.L_x_296:
[----:B------:R-:W-:Y:S01]  /*bbd0*/  BSSY B1, `(.L_x_317) ;  /* 0x0000006000017945 */ /* 0x000fe20003800000 */
[----:B------:R-:W-:-:S07]  /*bbe0*/  IMAD.MOV.U32 R15, RZ, RZ, -0x1 ;  /* 0xffffffffff0f7424 */ /* 0x000fce00078e00ff */
[----:B-----5:R-:W-:Y:S05]  /*bbf0*/  WARPSYNC.COLLECTIVE R15, `(.L_x_318) ;  /* 0x000000000f0c7348 */ /* 0x020fea0003c00000 */
[----:B------:R-:W-:Y:S02]  /*bc00*/  ELECT P6, UR62, PT ;  /* 0x00000000003e782f */ /* 0x000fe400038c0000 */
[----:B------:R-:W-:Y:S01]  /*bc10*/  MOV R14, UR62 ;  /* 0x0000003e000e7c02 */ /* 0x000fe20008000f00 */
[----:B-----5:R-:W-:Y:S10]  /*bc20*/  ENDCOLLECTIVE ;  /* 0x000000000000791b */ /* 0x020ff40003800000 */
.L_x_318:
[----:B------:R-:W-:Y:S05]  /*bc30*/  BSYNC B1 ;  /* 0x0000000000017941 */ /* 0x000fea0003800000 */
.L_x_317:
[----:B------:R-:W-:Y:S05]  /*bc40*/  BRA `(.L_x_319) ;  /* 0xffffffec00ec7947 */ /* 0x000fea000383ffff */
.L_x_299:
[----:B0-----:R0:W1:Y:S02]  /*bc50*/  SYNCS.PHASECHK.TRANS64.TRYWAIT P1, [R12+URZ+0x18], R5 ;  /* 0x000018050c0075a7 */ /* 0x001064000802017f */
[----:B-1----:R-:W-:Y:S05]  /*bc60*/  @!P1 NANOSLEEP.SYNCS 0x989680 ;  /* 0x009896800000995d */ /* 0x002fea0003900000 */
[----:B------:R-:W1:Y:S02]  /*bc70*/  @!P1 SYNCS.PHASECHK.TRANS64 P1, [R12+URZ+0x18], R5 ;  /* 0x000018050c0095a7 */ /* 0x000e64000802007f */
[----:B-1----:R-:W-:Y:S05]  /*bc80*/  @!P1 BRA `(.L_x_299) ;  /* 0xfffffffc00f09947 */ /* 0x002fea000383ffff */
[----:B------:R-:W-:Y:S05]  /*bc90*/  BRA `(.L_x_320) ;  /* 0xfffffff000207947 */ /* 0x000fea000383ffff */
.L_x_308:
[----:B------:R-:W-:Y:S01]  /*bca0*/  BSSY B0, `(.L_x_321) ;  /* 0x0000006000007945 */ /* 0x000fe20003800000 */
[----:B------:R-:W-:-:S07]  /*bcb0*/  IMAD.MOV.U32 R15, RZ, RZ, -0x1 ;  /* 0xffffffffff0f7424 */ /* 0x000fce00078e00ff */
[----:B-----5:R-:W-:Y:S05]  /*bcc0*/  WARPSYNC.COLLECTIVE R15, `(.L_x_322) ;  /* 0x000000000f0c7348 */ /* 0x020fea0003c00000 */
[----:B------:R-:W-:Y:S02]  /*bcd0*/  ELECT P6, UR62, PT ;  /* 0x00000000003e782f */ /* 0x000fe400038c0000 */
[----:B------:R-:W-:Y:S01]  /*bce0*/  MOV R14, UR62 ;  /* 0x0000003e000e7c02 */ /* 0x000fe20008000f00 */
[----:B-----5:R-:W-:Y:S10]  /*bcf0*/  ENDCOLLECTIVE ;  /* 0x000000000000791b */ /* 0x020ff40003800000 */
.L_x_322:
[----:B------:R-:W-:Y:S05]  /*bd00*/  BSYNC B0 ;  /* 0x0000000000007941 */ /* 0x000fea0003800000 */
.L_x_321:
[----:B------:R-:W-:Y:S05]  /*bd10*/  BRA `(.L_x_323) ;  /* 0xfffffff800c87947 */ /* 0x000fea000383ffff */
.L_x_312:
[----:B0-----:R0:W1:Y:S02]  /*bd20*/  SYNCS.PHASECHK.TRANS64.TRYWAIT P0, [R7+URZ], R2 ;  /* 0x00000002070075a7 */ /* 0x001064000800017f */
[----:B-1----:R-:W-:Y:S05]  /*bd30*/  @!P0 NANOSLEEP.SYNCS 0x989680 ;  /* 0x009896800000895d */ /* 0x002fea0003900000 */
[----:B------:R-:W1:Y:S02]  /*bd40*/  @!P0 SYNCS.PHASECHK.TRANS64 P0, [R7+URZ], R2 ;  /* 0x00000002070085a7 */ /* 0x000e64000800007f */
[----:B-1----:R-:W-:Y:S05]  /*bd50*/  @!P0 BRA `(.L_x_312) ;  /* 0xfffffffc00f08947 */ /* 0x002fea000383ffff */
[----:B------:R-:W-:Y:S05]  /*bd60*/  BRA `(.L_x_324) ;  /* 0xfffffffc00087947 */ /* 0x000fea000383ffff */
.L_x_313:
[----:B0-----:R0:W1:Y:S02]  /*bd70*/  SYNCS.PHASECHK.TRANS64.TRYWAIT P0, [R9+URZ], R4 ;  /* 0x00000004090075a7 */ /* 0x001064000800017f */
[----:B-1----:R-:W-:Y:S05]  /*bd80*/  @!P0 NANOSLEEP.SYNCS 0x989680 ;  /* 0x009896800000895d */ /* 0x002fea0003900000 */
[----:B------:R-:W1:Y:S02]  /*bd90*/  @!P0 SYNCS.PHASECHK.TRANS64 P0, [R9+URZ], R4 ;  /* 0x00000004090085a7 */ /* 0x000e64000800007f */
[----:B-1----:R-:W-:Y:S05]  /*bda0*/  @!P0 BRA `(.L_x_313) ;  /* 0xfffffffc00f08947 */ /* 0x002fea000383ffff */
[----:B------:R-:W-:Y:S05]  /*bdb0*/  BRA `(.L_x_325) ;  /* 0xfffffffc00107947 */ /* 0x000fea000383ffff */
.L_x_326:
[----:B------:R-:W-:-:S00]  /*bdc0*/  BRA `(.L_x_326) ;  /* 0xfffffffc00fc7947 */ /* 0x000fc0000383ffff */
[----:B------:R-:W-:-:S00]  /*bdd0*/  NOP ;  /* 0x0000000000007918 */ /* 0x000fc00000000000 */
        /* <DEDUP_REMOVED lines=10> */
.L_x_327:


//--------------------- .nv.global.init           --------------------------
	.section	.nv.global.init,"aw",@progbits
.nv.global.init:
	.type		$str$22,@object
	.size		$str$22,($str$23 - $str$22)
$str$22:
        /*0000*/ 	.byte	0x6b, 0x5f, 0x74, 0x69, 0x6c, 0x65, 0x5f, 0x63, 0x6f, 0x75, 0x6e, 0x74, 0x20, 0x3e, 0x3d, 0x20
        /*0010*/ 	.byte	0x31, 0x00
	.type		$str$23,@object
	.size		$str$23,(__unnamed_1 - $str$23)
$str$23:
        /*0012*/ 	.byte	0x2f, 0x74, 0x6d, 0x70, 0x2f, 0x63, 0x75, 0x74, 0x6c, 0x61, 0x73, 0x73, 0x5f, 0x73, 0x77, 0x65
        /*0022*/ 	.byte	0x65, 0x70, 0x5f, 0x73, 0x72, 0x63, 0x2f, 0x69, 0x6e, 0x63, 0x6c, 0x75, 0x64, 0x65, 0x2f, 0x63
        /*0032*/ 	.byte	0x75, 0x74, 0x6c, 0x61, 0x73, 0x73, 0x2f, 0x67, 0x65, 0x6d, 0x6d, 0x2f, 0x63, 0x6f, 0x6c, 0x6c
        /*0042*/ 	.byte	0x65, 0x63, 0x74, 0x69, 0x76, 0x65, 0x2f, 0x73, 0x6d, 0x39, 0x30, 0x5f, 0x6d, 0x6d, 0x61, 0x5f
        /*0052*/ 	.byte	0x74, 0x6d, 0x61, 0x5f, 0x67, 0x6d, 0x6d, 0x61, 0x5f, 0x73, 0x73, 0x5f, 0x77, 0x61, 0x72, 0x70
        /*0062*/ 	.byte	0x73, 0x70, 0x65, 0x63, 0x69, 0x61, 0x6c, 0x69, 0x7a, 0x65, 0x64, 0x2e, 0x68, 0x70, 0x70, 0x00
	.type		__unnamed_1,@object
	.size		__unnamed_1,(.L_0 - __unnamed_1)
__unnamed_1:
        /*0072*/ 	.byte	0x76, 0x6f, 0x69, 0x64, 0x20, 0x63, 0x75, 0x74, 0x6c, 0x61, 0x73, 0x73, 0x3a, 0x3a, 0x67, 0x65
        /* <DEDUP_REMOVED lines=180> */
        /*0bc2*/ 	.byte	0x65, 0x3a, 0x3a, 0x69, 0x64, 0x65, 0x6e, 0x74, 0x69, 0x74, 0x79, 0x5d, 0x00
.L_0:


//--------------------- .nv.shared._ZN7cutlass13device_kernelINS_4gemm6kernel13GemmUniversalIN4cute5tupleIJiiiiEEENS1_10collective13CollectiveMmaINS1_34MainloopSm90TmaGmmaWarpSpecializedILi3ENS5_IJNS4_1CILi2EEENSA_ILi1EEESC_EEENS1_32KernelTmaWarpSpecializedPingpongEEENS5_IJNSA_ILi64EEENSA_ILi256EEENSA_ILi128EEEEEENS_10bfloat16_tENS5_IJlSC_lEEESK_SL_NS4_8TiledMMAINS4_8MMA_AtomIJNS4_4SM904GMMA28MMA_64x256x16_F32BF16BF16_SSILNSP_5MajorE0ELSR_0ELNSP_7ScaleInE1ELSS_1EEEEEENS4_6LayoutINS5_IJSC_SC_SC_EEENS5_IJNSA_ILi0EEESX_SX_EEEEENS5_IJNS4_10UnderscoreES10_S10_EEEEENS4_13SM90_TMA_LOADENS4_14ComposedLayoutINS4_7SwizzleILi3ELi4ELi3EEENS4_18smem_ptr_flag_bitsILi16EEENSV_INS5_IJNSA_ILi8EEESG_EEENS5_IJSG_SC_EEEEEEEvNS4_8identityENS4_23SM90_TMA_LOAD_MULTICASTES1D_vS1E_EENS_8epilogue10collective6detail29Sm90TmaWarpSpecializedAdapterINS1I_15DefaultEpilogueISK_SL_SL_NS1H_6thread17LinearCombinationISK_Li1EffLNS1M_9ScaleType4KindE0ELNS_15FloatRoundStyleE2ESK_EENS1_15EpilogueDefaultEEEEEvvEEEEvNT_6ParamsE --------------------------
	.section	.nv.shared._ZN7cutlass13device_kernelINS_4gemm6kernel13GemmUniversalIN4cute5tupleIJiiiiEEENS1_10collective13CollectiveMmaINS1_34MainloopSm90TmaGmmaWarpSpecializedILi3ENS5_IJNS4_1CILi2EEENSA_ILi1EEESC_EEENS1_32KernelTmaWarpSpecializedPingpongEEENS5_IJNSA_ILi64EEENSA_ILi256EEENSA_ILi128EEEEEENS_10bfloat16_tENS5_IJlSC_lEEESK_SL_NS4_8TiledMMAINS4_8MMA_AtomIJNS4_4SM904GMMA28MMA_64x256x16_F32BF16BF16_SSILNSP_5MajorE0ELSR_0ELNSP_7ScaleInE1ELSS_1EEEEEENS4_6LayoutINS5_IJSC_SC_SC_EEENS5_IJNSA_ILi0EEESX_SX_EEEEENS5_IJNS4_10UnderscoreES10_S10_EEEEENS4_13SM90_TMA_LOADENS4_14ComposedLayoutINS4_7SwizzleILi3ELi4ELi3EEENS4_18smem_ptr_flag_bitsILi16EEENSV_INS5_IJNSA_ILi8EEESG_EEENS5_IJSG_SC_EEEEEEEvNS4_8identityENS4_23SM90_TMA_LOAD_MULTICASTES1D_vS1E_EENS_8epilogue10collective6detail29Sm90TmaWarpSpecializedAdapterINS1I_15DefaultEpilogueISK_SL_SL_NS1H_6thread17LinearCombinationISK_Li1EffLNS1M_9ScaleType4KindE0ELNS_15FloatRoundStyleE2ESK_EENS1_15EpilogueDefaultEEEEEvvEEEEvNT_6ParamsE,"aw",@nobits
	.sectionflags	@""
	.align	16
	.zero		1024


//--------------------- .nv.shared.reserved.0     --------------------------
	.section	.nv.shared.reserved.0,"aw",@nobits
	.weak		__nv_reservedSMEM_offset_0_alias
	.size		__nv_reservedSMEM_offset_0_alias, 0, 0
	.other		__nv_reservedSMEM_offset_0_alias,@"STO_CUDA_RESERVED_SHARED STV_DEFAULT"
__nv_reservedSMEM_offset_0_alias:
	.zero		0


//--------------------- .nv.global                --------------------------
	.section	.nv.global,"aw",@nobits
.nv.global:
	.type		_ZN39_INTERNAL_5eeb0cdc_4_k_cu_593cd6d1_36524cute1_E,@object
	.size		_ZN39_INTERNAL_5eeb0cdc_4_k_cu_593cd6d1_36524cute1_E,(_ZN39_INTERNAL_5eeb0cdc_4_k_cu_593cd6d1_36524cuda3std3__45__cpo6cbeginE - _ZN39_INTERNAL_5eeb0cdc_4_k_cu_593cd6d1_36524cute1_E)
_ZN39_INTERNAL_5eeb0cdc_4_k_cu_593cd6d1_36524cute1_E:
	.zero		1
	.type		_ZN39_INTERNAL_5eeb0cdc_4_k_cu_593cd6d1_36524cuda3std3__45__cpo6cbeginE,@object
	.size		_ZN39_INTERNAL_5eeb0cdc_4_k_cu_593cd6d1_36524cuda3std3__45__cpo6cbeginE,(_ZN39_INTERNAL_5eeb0cdc_4_k_cu_593cd6d1_36524cuda3std3__48in_placeE - _ZN39_INTERNAL_5eeb0cdc_4_k_cu_593cd6d1_36524cuda3std3__45__cpo6cbeginE)
_ZN39_INTERNAL_5eeb0cdc_4_k_cu_593cd6d1_36524cuda3std3__45__cpo6cbeginE:
	.zero		1
	.type		_ZN39_INTERNAL_5eeb0cdc_4_k_cu_593cd6d1_36524cuda3std3__48in_placeE,@object
	.size		_ZN39_INTERNAL_5eeb0cdc_4_k_cu_593cd6d1_36524cuda3std3__48in_placeE,(_ZN39_INTERNAL_5eeb0cdc_4_k_cu_593cd6d1_36524cuda3std6ranges3__45__cpo9iter_moveE - _ZN39_INTERNAL_5eeb0cdc_4_k_cu_593cd6d1_36524cuda3std3__48in_placeE)
_ZN39_INTERNAL_5eeb0cdc_4_k_cu_593cd6d1_36524cuda3std3__48in_placeE:
	.zero		1
	.type		_ZN39_INTERNAL_5eeb0cdc_4_k_cu_593cd6d1_36524cuda3std6ranges3__45__cpo9iter_moveE,@object
	.size		_ZN39_INTERNAL_5eeb0cdc_4_k_cu_593cd6d1_36524cuda3std6ranges3__45__cpo9iter_moveE,(_ZN39_INTERNAL_5eeb0cdc_4_k_cu_593cd6d1_36524cuda3std3__45__cpo5beginE - _ZN39_INTERNAL_5eeb0cdc_4_k_cu_593cd6d1_36524cuda3std6ranges3__45__cpo9iter_moveE)
_ZN39_INTERNAL_5eeb0cdc_4_k_cu_593cd6d1_36524cuda3std6ranges3__45__cpo9iter_moveE:
	.zero		1
	.type		_ZN39_INTERNAL_5eeb0cdc_4_k_cu_593cd6d1_36524cuda3std3__45__cpo5beginE,@object
	.size		_ZN39_INTERNAL_5eeb0cdc_4_k_cu_593cd6d1_36524cuda3std3__45__cpo5beginE,(_ZN39_INTERNAL_5eeb0cdc_4_k_cu_593cd6d1_36524cuda3std3__441_GLOBAL__N__5eeb0cdc_4_k_cu_593cd6d1_36526ignoreE - _ZN39_INTERNAL_5eeb0cdc_4_k_cu_593cd6d1_36524cuda3std3__45__cpo5beginE)
_ZN39_INTERNAL_5eeb0cdc_4_k_cu_593cd6d1_36524cuda3std3__45__cpo5beginE:
	.zero		1
	.type		_ZN39_INTERNAL_5eeb0cdc_4_k_cu_593cd6d1_36524cuda3std3__441_GLOBAL__N__5eeb0cdc_4_k_cu_593cd6d1_36526ignoreE,@object
	.size		_ZN39_INTERNAL_5eeb0cdc_4_k_cu_593cd6d1_36524cuda3std3__441_GLOBAL__N__5eeb0cdc_4_k_cu_593cd6d1_36526ignoreE,(_ZN39_INTERNAL_5eeb0cdc_4_k_cu_593cd6d1_36524cute7productE - _ZN39_INTERNAL_5eeb0cdc_4_k_cu_593cd6d1_36524cuda3std3__441_GLOBAL__N__5eeb0cdc_4_k_cu_593cd6d1_36526ignoreE)
_ZN39_INTERNAL_5eeb0cdc_4_k_cu_593cd6d1_36524cuda3std3__441_GLOBAL__N__5eeb0cdc_4_k_cu_593cd6d1_36526ignoreE:
	.zero		1
	.type		_ZN39_INTERNAL_5eeb0cdc_4_k_cu_593cd6d1_36524cute7productE,@object
	.size		_ZN39_INTERNAL_5eeb0cdc_4_k_cu_593cd6d1_36524cute7productE,(_ZN39_INTERNAL_5eeb0cdc_4_k_cu_593cd6d1_36524cuda3std3__45__cpo3endE - _ZN39_INTERNAL_5eeb0cdc_4_k_cu_593cd6d1_36524cute7productE)
_ZN39_INTERNAL_5eeb0cdc_4_k_cu_593cd6d1_36524cute7productE:
	.zero		1
	.type		_ZN39_INTERNAL_5eeb0cdc_4_k_cu_593cd6d1_36524cuda3std3__45__cpo3endE,@object
	.size		_ZN39_INTERNAL_5eeb0cdc_4_k_cu_593cd6d1_36524cuda3std3__45__cpo3endE,(_ZN39_INTERNAL_5eeb0cdc_4_k_cu_593cd6d1_36524cuda3std3__419piecewise_constructE - _ZN39_INTERNAL_5eeb0cdc_4_k_cu_593cd6d1_36524cuda3std3__45__cpo3endE)
_ZN39_INTERNAL_5eeb0cdc_4_k_cu_593cd6d1_36524cuda3std3__45__cpo3endE:
	.zero		1
	.type		_ZN39_INTERNAL_5eeb0cdc_4_k_cu_593cd6d1_36524cuda3std3__419piecewise_constructE,@object
	.size		_ZN39_INTERNAL_5eeb0cdc_4_k_cu_593cd6d1_36524cuda3std3__419piecewise_constructE,(_ZN39_INTERNAL_5eeb0cdc_4_k_cu_593cd6d1_36524cuda3std3__45__cpo4cendE - _ZN39_INTERNAL_5eeb0cdc_4_k_cu_593cd6d1_36524cuda3std3__419piecewise_constructE)
_ZN39_INTERNAL_5eeb0cdc_4_k_cu_593cd6d1_36524cuda3std3__419piecewise_constructE:
	.zero		1
	.type		_ZN39_INTERNAL_5eeb0cdc_4_k_cu_593cd6d1_36524cuda3std3__45__cpo4cendE,@object
	.size		_ZN39_INTERNAL_5eeb0cdc_4_k_cu_593cd6d1_36524cuda3std3__45__cpo4cendE,(_ZN39_INTERNAL_5eeb0cdc_4_k_cu_593cd6d1_36524cuda3std6ranges3__45__cpo4swapE - _ZN39_INTERNAL_5eeb0cdc_4_k_cu_593cd6d1_36524cuda3std3__45__cpo4cendE)
_ZN39_INTERNAL_5eeb0cdc_4_k_cu_593cd6d1_36524cuda3std3__45__cpo4cendE:
	.zero		1
	.type		_ZN39_INTERNAL_5eeb0cdc_4_k_cu_593cd6d1_36524cuda3std6ranges3__45__cpo4swapE,@object
	.size		_ZN39_INTERNAL_5eeb0cdc_4_k_cu_593cd6d1_36524cuda3std6ranges3__45__cpo4swapE,(.L_8 - _ZN39_INTERNAL_5eeb0cdc_4_k_cu_593cd6d1_36524cuda3std6ranges3__45__cpo4swapE)
_ZN39_INTERNAL_5eeb0cdc_4_k_cu_593cd6d1_36524cuda3std6ranges3__45__cpo4swapE:
	.zero		1
.L_8:


//--------------------- .nv.constant0._ZN7cutlass13device_kernelINS_4gemm6kernel13GemmUniversalIN4cute5tupleIJiiiiEEENS1_10collective13CollectiveMmaINS1_34MainloopSm90TmaGmmaWarpSpecializedILi3ENS5_IJNS4_1CILi2EEENSA_ILi1EEESC_EEENS1_32KernelTmaWarpSpecializedPingpongEEENS5_IJNSA_ILi64EEENSA_ILi256EEENSA_ILi128EEEEEENS_10bfloat16_tENS5_IJlSC_lEEESK_SL_NS4_8TiledMMAINS4_8MMA_AtomIJNS4_4SM904GMMA28MMA_64x256x16_F32BF16BF16_SSILNSP_5MajorE0ELSR_0ELNSP_7ScaleInE1ELSS_1EEEEEENS4_6LayoutINS5_IJSC_SC_SC_EEENS5_IJNSA_ILi0EEESX_SX_EEEEENS5_IJNS4_10UnderscoreES10_S10_EEEEENS4_13SM90_TMA_LOADENS4_14ComposedLayoutINS4_7SwizzleILi3ELi4ELi3EEENS4_18smem_ptr_flag_bitsILi16EEENSV_INS5_IJNSA_ILi8EEESG_EEENS5_IJSG_SC_EEEEEEEvNS4_8identityENS4_23SM90_TMA_LOAD_MULTICASTES1D_vS1E_EENS_8epilogue10collective6detail29Sm90TmaWarpSpecializedAdapterINS1I_15DefaultEpilogueISK_SL_SL_NS1H_6thread17LinearCombinationISK_Li1EffLNS1M_9ScaleType4KindE0ELNS_15FloatRoundStyleE2ESK_EENS1_15EpilogueDefaultEEEEEvvEEEEvNT_6ParamsE --------------------------
	.section	.nv.constant0._ZN7cutlass13device_kernelINS_4gemm6kernel13GemmUniversalIN4cute5tupleIJiiiiEEENS1_10collective13CollectiveMmaINS1_34MainloopSm90TmaGmmaWarpSpecializedILi3ENS5_IJNS4_1CILi2EEENSA_ILi1EEESC_EEENS1_32KernelTmaWarpSpecializedPingpongEEENS5_IJNSA_ILi64EEENSA_ILi256EEENSA_ILi128EEEEEENS_10bfloat16_tENS5_IJlSC_lEEESK_SL_NS4_8TiledMMAINS4_8MMA_AtomIJNS4_4SM904GMMA28MMA_64x256x16_F32BF16BF16_SSILNSP_5MajorE0ELSR_0ELNSP_7ScaleInE1ELSS_1EEEEEENS4_6LayoutINS5_IJSC_SC_SC_EEENS5_IJNSA_ILi0EEESX_SX_EEEEENS5_IJNS4_10UnderscoreES10_S10_EEEEENS4_13SM90_TMA_LOADENS4_14ComposedLayoutINS4_7SwizzleILi3ELi4ELi3EEENS4_18smem_ptr_flag_bitsILi16EEENSV_INS5_IJNSA_ILi8EEESG_EEENS5_IJSG_SC_EEEEEEEvNS4_8identityENS4_23SM90_TMA_LOAD_MULTICASTES1D_vS1E_EENS_8epilogue10collective6detail29Sm90TmaWarpSpecializedAdapterINS1I_15DefaultEpilogueISK_SL_SL_NS1H_6thread17LinearCombinationISK_Li1EffLNS1M_9ScaleType4KindE0ELNS_15FloatRoundStyleE2ESK_EENS1_15EpilogueDefaultEEEEEvvEEEEvNT_6ParamsE,"a",@progbits
	.sectionflags	@""
	.align	4
.nv.constant0._ZN7cutlass13device_kernelINS_4gemm6kernel13GemmUniversalIN4cute5tupleIJiiiiEEENS1_10collective13CollectiveMmaINS1_34MainloopSm90TmaGmmaWarpSpecializedILi3ENS5_IJNS4_1CILi2EEENSA_ILi1EEESC_EEENS1_32KernelTmaWarpSpecializedPingpongEEENS5_IJNSA_ILi64EEENSA_ILi256EEENSA_ILi128EEEEEENS_10bfloat16_tENS5_IJlSC_lEEESK_SL_NS4_8TiledMMAINS4_8MMA_AtomIJNS4_4SM904GMMA28MMA_64x256x16_F32BF16BF16_SSILNSP_5MajorE0ELSR_0ELNSP_7ScaleInE1ELSS_1EEEEEENS4_6LayoutINS5_IJSC_SC_SC_EEENS5_IJNSA_ILi0EEESX_SX_EEEEENS5_IJNS4_10UnderscoreES10_S10_EEEEENS4_13SM90_TMA_LOADENS4_14ComposedLayoutINS4_7SwizzleILi3ELi4ELi3EEENS4_18smem_ptr_flag_bitsILi16EEENSV_INS5_IJNSA_ILi8EEESG_EEENS5_IJSG_SC_EEEEEEEvNS4_8identityENS4_23SM90_TMA_LOAD_MULTICASTES1D_vS1E_EENS_8epilogue10collective6detail29Sm90TmaWarpSpecializedAdapterINS1I_15DefaultEpilogueISK_SL_SL_NS1H_6thread17LinearCombinationISK_Li1EffLNS1M_9ScaleType4KindE0ELNS_15FloatRoundStyleE2ESK_EENS1_15EpilogueDefaultEEEEEvvEEEEvNT_6ParamsE:
	.zero		1664


//--------------------- SYMBOLS --------------------------

	.type		.nv.reservedSmem.offset0,@object
	.size		.nv.reservedSmem.offset0,0x4
	.type		__assertfail,@function
